//
// Generated by NVIDIA NVVM Compiler
//
// Compiler Build ID: CL-36424714
// Cuda compilation tools, release 13.0, V13.0.88
// Based on NVVM 20.0.0
//

.version 9.0
.target sm_100
.address_size 64

	// .globl	_Z13init_capacityPiS_
// _ZZ13allot_requestPiS_S_S_S_S_S_iiS_S_E13access_buffer has been demoted
// _ZZ13allot_requestPiS_S_S_S_S_S_iiS_S_E13req_id_buffer has been demoted
// _ZZ13allot_requestPiS_S_S_S_S_S_iiS_S_E12temp2_buffer has been demoted
// _ZZ13allot_requestPiS_S_S_S_S_S_iiS_S_E11temp_buffer has been demoted
// _ZZ13allot_requestPiS_S_S_S_S_S_iiS_S_E4size has been demoted

.visible .entry _Z13init_capacityPiS_(
	.param .u64 .ptr .align 1 _Z13init_capacityPiS__param_0,
	.param .u64 .ptr .align 1 _Z13init_capacityPiS__param_1
)
{
	.reg .b32 	%r<11>;
	.reg .b64 	%rd<9>;

	ld.param.u64 	%rd1, [_Z13init_capacityPiS__param_0];
	ld.param.u64 	%rd2, [_Z13init_capacityPiS__param_1];
	cvta.to.global.u64 	%rd3, %rd1;
	cvta.to.global.u64 	%rd4, %rd2;
	mov.u32 	%r1, %tid.x;
	mov.u32 	%r2, %tid.y;
	mov.u32 	%r3, %ctaid.x;
	mov.u32 	%r4, %nctaid.x;
	mul.lo.s32 	%r5, %r3, %r4;
	add.s32 	%r6, %r5, %r2;
	mul.wide.u32 	%rd5, %r6, 4;
	add.s64 	%rd6, %rd4, %rd5;
	ld.global.u32 	%r7, [%rd6];
	mov.u32 	%r8, %ntid.x;
	mad.lo.s32 	%r9, %r2, %r8, %r1;
	add.s32 	%r10, %r9, %r5;
	mul.wide.u32 	%rd7, %r10, 4;
	add.s64 	%rd8, %rd3, %rd7;
	st.global.u32 	[%rd8], %r7;
	ret;

}
	// .globl	_Z13allot_requestPiS_S_S_S_S_S_iiS_S_
.visible .entry _Z13allot_requestPiS_S_S_S_S_S_iiS_S_(
	.param .u64 .ptr .align 1 _Z13allot_requestPiS_S_S_S_S_S_iiS_S__param_0,
	.param .u64 .ptr .align 1 _Z13allot_requestPiS_S_S_S_S_S_iiS_S__param_1,
	.param .u64 .ptr .align 1 _Z13allot_requestPiS_S_S_S_S_S_iiS_S__param_2,
	.param .u64 .ptr .align 1 _Z13allot_requestPiS_S_S_S_S_S_iiS_S__param_3,
	.param .u64 .ptr .align 1 _Z13allot_requestPiS_S_S_S_S_S_iiS_S__param_4,
	.param .u64 .ptr .align 1 _Z13allot_requestPiS_S_S_S_S_S_iiS_S__param_5,
	.param .u64 .ptr .align 1 _Z13allot_requestPiS_S_S_S_S_S_iiS_S__param_6,
	.param .u32 _Z13allot_requestPiS_S_S_S_S_S_iiS_S__param_7,
	.param .u32 _Z13allot_requestPiS_S_S_S_S_S_iiS_S__param_8,
	.param .u64 .ptr .align 1 _Z13allot_requestPiS_S_S_S_S_S_iiS_S__param_9,
	.param .u64 .ptr .align 1 _Z13allot_requestPiS_S_S_S_S_S_iiS_S__param_10
)
{
	.reg .pred 	%p<121>;
	.reg .b16 	%rs<54>;
	.reg .b32 	%r<701>;
	.reg .b64 	%rd<178>;
	// demoted variable
	.shared .align 4 .b8 _ZZ13allot_requestPiS_S_S_S_S_S_iiS_S_E13access_buffer[4096];
	// demoted variable
	.shared .align 4 .b8 _ZZ13allot_requestPiS_S_S_S_S_S_iiS_S_E13req_id_buffer[4096];
	// demoted variable
	.shared .align 4 .b8 _ZZ13allot_requestPiS_S_S_S_S_S_iiS_S_E12temp2_buffer[4096];
	// demoted variable
	.shared .align 8 .b8 _ZZ13allot_requestPiS_S_S_S_S_S_iiS_S_E11temp_buffer[8200];
	// demoted variable
	.shared .align 4 .u32 _ZZ13allot_requestPiS_S_S_S_S_S_iiS_S_E4size;
	ld.param.u64 	%rd15, [_Z13allot_requestPiS_S_S_S_S_S_iiS_S__param_1];
	ld.param.u64 	%rd16, [_Z13allot_requestPiS_S_S_S_S_S_iiS_S__param_3];
	ld.param.u64 	%rd17, [_Z13allot_requestPiS_S_S_S_S_S_iiS_S__param_4];
	ld.param.u32 	%r205, [_Z13allot_requestPiS_S_S_S_S_S_iiS_S__param_8];
	cvta.to.global.u64 	%rd1, %rd15;
	cvta.to.global.u64 	%rd2, %rd17;
	cvta.to.global.u64 	%rd3, %rd16;
	mov.u32 	%r691, %tid.x;
	mov.b32 	%r206, 1;
	st.volatile.shared.u32 	[_ZZ13allot_requestPiS_S_S_S_S_S_iiS_S_E4size], %r206;
	bar.sync 	0;
	mul.wide.u32 	%rd18, %r691, 4;
	add.s64 	%rd19, %rd3, %rd18;
	ld.global.u32 	%r207, [%rd19];
	add.s64 	%rd20, %rd2, %rd18;
	ld.global.u32 	%r208, [%rd20];
	mad.lo.s32 	%r209, %r207, 100, %r208;
	shl.b32 	%r210, %r691, 2;
	mov.u32 	%r211, _ZZ13allot_requestPiS_S_S_S_S_S_iiS_S_E13access_buffer;
	add.s32 	%r2, %r211, %r210;
	st.shared.u32 	[%r2], %r209;
	mov.u32 	%r212, _ZZ13allot_requestPiS_S_S_S_S_S_iiS_S_E13req_id_buffer;
	add.s32 	%r213, %r212, %r210;
	st.shared.u32 	[%r213], %r691;
	bar.sync 	0;
	setp.ne.s32 	%p1, %r691, 0;
	@%p1 bra 	$L__BB1_57;
	mov.b32 	%r214, 1;
	st.volatile.shared.u32 	[_ZZ13allot_requestPiS_S_S_S_S_S_iiS_S_E4size], %r214;
	ld.volatile.shared.u32 	%r215, [_ZZ13allot_requestPiS_S_S_S_S_S_iiS_S_E4size];
	setp.ge.s32 	%p2, %r215, %r205;
	@%p2 bra 	$L__BB1_57;
	setp.gt.s32 	%p3, %r205, 0;
	@%p3 bra 	$L__BB1_3;
	bra.uni 	$L__BB1_46;
$L__BB1_3:
	and.b32  	%r3, %r205, 7;
	and.b32  	%r4, %r205, 3;
	and.b32  	%r5, %r205, 2147483640;
	and.b32  	%r6, %r205, 1;
$L__BB1_4:
	ld.volatile.shared.u32 	%r335, [_ZZ13allot_requestPiS_S_S_S_S_S_iiS_S_E4size];
	setp.ge.s32 	%p32, %r335, %r205;
	mov.b32 	%r655, 0;
	mov.u32 	%r654, %r655;
	@%p32 bra 	$L__BB1_27;
	mov.b32 	%r654, 0;
	mov.u32 	%r655, %r654;
$L__BB1_6:
	mov.u32 	%r636, %r655;
	ld.volatile.shared.u32 	%r337, [_ZZ13allot_requestPiS_S_S_S_S_S_iiS_S_E4size];
	add.s32 	%r9, %r337, %r636;
	ld.volatile.shared.u32 	%r339, [_ZZ13allot_requestPiS_S_S_S_S_S_iiS_S_E4size];
	add.s32 	%r341, %r9, %r339;
	min.s32 	%r655, %r341, %r205;
	setp.lt.s32 	%p33, %r337, 1;
	setp.ge.s32 	%p34, %r9, %r655;
	or.pred  	%p35, %p33, %p34;
	mov.u32 	%r634, %r9;
	@%p35 bra 	$L__BB1_12;
	mov.u32 	%r634, %r9;
$L__BB1_8:
	shl.b32 	%r342, %r636, 2;
	add.s32 	%r344, %r211, %r342;
	ld.shared.u32 	%r637, [%r344];
	shl.b32 	%r345, %r634, 2;
	add.s32 	%r346, %r211, %r345;
	ld.shared.u32 	%r15, [%r346];
	setp.gt.u32 	%p36, %r637, %r15;
	@%p36 bra 	$L__BB1_10;
	mov.u32 	%r348, _ZZ13allot_requestPiS_S_S_S_S_S_iiS_S_E13req_id_buffer;
	add.s32 	%r349, %r348, %r342;
	ld.shared.u32 	%r350, [%r349];
	shl.b32 	%r351, %r654, 2;
	mov.u32 	%r352, _ZZ13allot_requestPiS_S_S_S_S_S_iiS_S_E12temp2_buffer;
	add.s32 	%r353, %r352, %r351;
	st.shared.u32 	[%r353], %r350;
	add.s32 	%r636, %r636, 1;
	bra.uni 	$L__BB1_11;
$L__BB1_10:
	mov.u32 	%r355, _ZZ13allot_requestPiS_S_S_S_S_S_iiS_S_E13req_id_buffer;
	add.s32 	%r356, %r355, %r345;
	ld.shared.u32 	%r357, [%r356];
	shl.b32 	%r358, %r654, 2;
	mov.u32 	%r359, _ZZ13allot_requestPiS_S_S_S_S_S_iiS_S_E12temp2_buffer;
	add.s32 	%r360, %r359, %r358;
	st.shared.u32 	[%r360], %r357;
	add.s32 	%r634, %r634, 1;
	mov.u32 	%r637, %r15;
$L__BB1_11:
	cvt.u64.u32 	%rd43, %r637;
	shl.b32 	%r361, %r654, 3;
	mov.u32 	%r362, _ZZ13allot_requestPiS_S_S_S_S_S_iiS_S_E11temp_buffer;
	add.s32 	%r363, %r362, %r361;
	st.shared.u64 	[%r363], %rd43;
	add.s32 	%r654, %r654, 1;
	setp.lt.s32 	%p37, %r636, %r9;
	setp.lt.s32 	%p38, %r634, %r655;
	and.pred  	%p39, %p37, %p38;
	@%p39 bra 	$L__BB1_8;
$L__BB1_12:
	setp.ge.s32 	%p40, %r636, %r9;
	mov.u32 	%r648, %r654;
	@%p40 bra 	$L__BB1_19;
	sub.s32 	%r365, %r9, %r636;
	and.b32  	%r25, %r365, 3;
	setp.eq.s32 	%p41, %r25, 0;
	mov.u32 	%r648, %r654;
	mov.u32 	%r644, %r636;
	@%p41 bra 	$L__BB1_17;
	shl.b32 	%r366, %r636, 2;
	add.s32 	%r26, %r212, %r366;
	ld.shared.u32 	%r368, [%r26];
	shl.b32 	%r369, %r654, 2;
	mov.u32 	%r370, _ZZ13allot_requestPiS_S_S_S_S_S_iiS_S_E12temp2_buffer;
	add.s32 	%r27, %r370, %r369;
	st.shared.u32 	[%r27], %r368;
	add.s32 	%r644, %r636, 1;
	mov.u32 	%r371, _ZZ13allot_requestPiS_S_S_S_S_S_iiS_S_E13access_buffer;
	add.s32 	%r29, %r371, %r366;
	ld.shared.u32 	%rd44, [%r29];
	add.s32 	%r648, %r654, 1;
	shl.b32 	%r372, %r654, 3;
	mov.u32 	%r373, _ZZ13allot_requestPiS_S_S_S_S_S_iiS_S_E11temp_buffer;
	add.s32 	%r31, %r373, %r372;
	st.shared.u64 	[%r31], %rd44;
	setp.eq.s32 	%p42, %r25, 1;
	@%p42 bra 	$L__BB1_17;
	ld.shared.u32 	%r374, [%r26+4];
	st.shared.u32 	[%r27+4], %r374;
	add.s32 	%r644, %r636, 2;
	ld.shared.u32 	%rd45, [%r29+4];
	add.s32 	%r648, %r654, 2;
	st.shared.u64 	[%r31+8], %rd45;
	setp.eq.s32 	%p43, %r25, 2;
	@%p43 bra 	$L__BB1_17;
	ld.shared.u32 	%r375, [%r26+8];
	st.shared.u32 	[%r27+8], %r375;
	add.s32 	%r644, %r636, 3;
	ld.shared.u32 	%rd46, [%r29+8];
	add.s32 	%r648, %r654, 3;
	st.shared.u64 	[%r31+16], %rd46;
$L__BB1_17:
	sub.s32 	%r376, %r636, %r9;
	setp.gt.u32 	%p44, %r376, -4;
	@%p44 bra 	$L__BB1_19;
$L__BB1_18:
	shl.b32 	%r377, %r644, 2;
	add.s32 	%r379, %r212, %r377;
	ld.shared.u32 	%r380, [%r379];
	shl.b32 	%r381, %r648, 2;
	mov.u32 	%r382, _ZZ13allot_requestPiS_S_S_S_S_S_iiS_S_E12temp2_buffer;
	add.s32 	%r383, %r382, %r381;
	st.shared.u32 	[%r383], %r380;
	mov.u32 	%r384, _ZZ13allot_requestPiS_S_S_S_S_S_iiS_S_E13access_buffer;
	add.s32 	%r385, %r384, %r377;
	ld.shared.u32 	%rd47, [%r385];
	shl.b32 	%r386, %r648, 3;
	mov.u32 	%r387, _ZZ13allot_requestPiS_S_S_S_S_S_iiS_S_E11temp_buffer;
	add.s32 	%r388, %r387, %r386;
	st.shared.u64 	[%r388], %rd47;
	ld.shared.u32 	%r389, [%r379+4];
	st.shared.u32 	[%r383+4], %r389;
	ld.shared.u32 	%rd48, [%r385+4];
	st.shared.u64 	[%r388+8], %rd48;
	ld.shared.u32 	%r390, [%r379+8];
	st.shared.u32 	[%r383+8], %r390;
	ld.shared.u32 	%rd49, [%r385+8];
	st.shared.u64 	[%r388+16], %rd49;
	ld.shared.u32 	%r391, [%r379+12];
	st.shared.u32 	[%r383+12], %r391;
	add.s32 	%r644, %r644, 4;
	ld.shared.u32 	%rd50, [%r385+12];
	add.s32 	%r648, %r648, 4;
	st.shared.u64 	[%r388+24], %rd50;
	setp.ne.s32 	%p45, %r644, %r9;
	@%p45 bra 	$L__BB1_18;
$L__BB1_19:
	setp.ge.s32 	%p46, %r634, %r655;
	mov.u32 	%r654, %r648;
	@%p46 bra 	$L__BB1_26;
	sub.s32 	%r393, %r655, %r634;
	and.b32  	%r44, %r393, 3;
	setp.eq.s32 	%p47, %r44, 0;
	mov.u32 	%r649, %r634;
	mov.u32 	%r654, %r648;
	@%p47 bra 	$L__BB1_24;
	shl.b32 	%r394, %r634, 2;
	add.s32 	%r45, %r212, %r394;
	ld.shared.u32 	%r396, [%r45];
	shl.b32 	%r397, %r648, 2;
	mov.u32 	%r398, _ZZ13allot_requestPiS_S_S_S_S_S_iiS_S_E12temp2_buffer;
	add.s32 	%r46, %r398, %r397;
	st.shared.u32 	[%r46], %r396;
	add.s32 	%r649, %r634, 1;
	mov.u32 	%r399, _ZZ13allot_requestPiS_S_S_S_S_S_iiS_S_E13access_buffer;
	add.s32 	%r48, %r399, %r394;
	ld.shared.u32 	%rd51, [%r48];
	add.s32 	%r654, %r648, 1;
	shl.b32 	%r400, %r648, 3;
	mov.u32 	%r401, _ZZ13allot_requestPiS_S_S_S_S_S_iiS_S_E11temp_buffer;
	add.s32 	%r50, %r401, %r400;
	st.shared.u64 	[%r50], %rd51;
	setp.eq.s32 	%p48, %r44, 1;
	@%p48 bra 	$L__BB1_24;
	ld.shared.u32 	%r402, [%r45+4];
	st.shared.u32 	[%r46+4], %r402;
	add.s32 	%r649, %r634, 2;
	ld.shared.u32 	%rd52, [%r48+4];
	add.s32 	%r654, %r648, 2;
	st.shared.u64 	[%r50+8], %rd52;
	setp.eq.s32 	%p49, %r44, 2;
	@%p49 bra 	$L__BB1_24;
	ld.shared.u32 	%r403, [%r45+8];
	st.shared.u32 	[%r46+8], %r403;
	add.s32 	%r649, %r634, 3;
	ld.shared.u32 	%rd53, [%r48+8];
	add.s32 	%r654, %r648, 3;
	st.shared.u64 	[%r50+16], %rd53;
$L__BB1_24:
	sub.s32 	%r404, %r634, %r655;
	setp.gt.u32 	%p50, %r404, -4;
	@%p50 bra 	$L__BB1_26;
$L__BB1_25:
	shl.b32 	%r405, %r649, 2;
	add.s32 	%r407, %r212, %r405;
	ld.shared.u32 	%r408, [%r407];
	shl.b32 	%r409, %r654, 2;
	mov.u32 	%r410, _ZZ13allot_requestPiS_S_S_S_S_S_iiS_S_E12temp2_buffer;
	add.s32 	%r411, %r410, %r409;
	st.shared.u32 	[%r411], %r408;
	mov.u32 	%r412, _ZZ13allot_requestPiS_S_S_S_S_S_iiS_S_E13access_buffer;
	add.s32 	%r413, %r412, %r405;
	ld.shared.u32 	%rd54, [%r413];
	shl.b32 	%r414, %r654, 3;
	mov.u32 	%r415, _ZZ13allot_requestPiS_S_S_S_S_S_iiS_S_E11temp_buffer;
	add.s32 	%r416, %r415, %r414;
	st.shared.u64 	[%r416], %rd54;
	ld.shared.u32 	%r417, [%r407+4];
	st.shared.u32 	[%r411+4], %r417;
	ld.shared.u32 	%rd55, [%r413+4];
	st.shared.u64 	[%r416+8], %rd55;
	ld.shared.u32 	%r418, [%r407+8];
	st.shared.u32 	[%r411+8], %r418;
	ld.shared.u32 	%rd56, [%r413+8];
	st.shared.u64 	[%r416+16], %rd56;
	ld.shared.u32 	%r419, [%r407+12];
	st.shared.u32 	[%r411+12], %r419;
	add.s32 	%r649, %r649, 4;
	ld.shared.u32 	%rd57, [%r413+12];
	add.s32 	%r654, %r654, 4;
	st.shared.u64 	[%r416+24], %rd57;
	setp.ne.s32 	%p51, %r649, %r655;
	@%p51 bra 	$L__BB1_25;
$L__BB1_26:
	ld.volatile.shared.u32 	%r420, [_ZZ13allot_requestPiS_S_S_S_S_S_iiS_S_E4size];
	add.s32 	%r421, %r420, %r655;
	setp.lt.s32 	%p52, %r421, %r205;
	@%p52 bra 	$L__BB1_6;
$L__BB1_27:
	setp.ge.s32 	%p53, %r654, %r205;
	@%p53 bra 	$L__BB1_34;
	sub.s32 	%r422, %r205, %r654;
	and.b32  	%r65, %r422, 3;
	setp.eq.s32 	%p54, %r65, 0;
	mov.u32 	%r657, %r654;
	mov.u32 	%r658, %r655;
	@%p54 bra 	$L__BB1_32;
	shl.b32 	%r423, %r655, 2;
	add.s32 	%r66, %r212, %r423;
	ld.shared.u32 	%r425, [%r66];
	shl.b32 	%r426, %r654, 2;
	mov.u32 	%r427, _ZZ13allot_requestPiS_S_S_S_S_S_iiS_S_E12temp2_buffer;
	add.s32 	%r67, %r427, %r426;
	st.shared.u32 	[%r67], %r425;
	mov.u32 	%r428, _ZZ13allot_requestPiS_S_S_S_S_S_iiS_S_E13access_buffer;
	add.s32 	%r68, %r428, %r423;
	ld.shared.u32 	%rd58, [%r68];
	add.s32 	%r657, %r654, 1;
	shl.b32 	%r429, %r654, 3;
	mov.u32 	%r430, _ZZ13allot_requestPiS_S_S_S_S_S_iiS_S_E11temp_buffer;
	add.s32 	%r70, %r430, %r429;
	st.shared.u64 	[%r70], %rd58;
	add.s32 	%r658, %r655, 1;
	setp.eq.s32 	%p55, %r65, 1;
	@%p55 bra 	$L__BB1_32;
	ld.shared.u32 	%r431, [%r66+4];
	st.shared.u32 	[%r67+4], %r431;
	ld.shared.u32 	%rd59, [%r68+4];
	add.s32 	%r657, %r654, 2;
	st.shared.u64 	[%r70+8], %rd59;
	add.s32 	%r658, %r655, 2;
	setp.eq.s32 	%p56, %r65, 2;
	@%p56 bra 	$L__BB1_32;
	ld.shared.u32 	%r432, [%r66+8];
	st.shared.u32 	[%r67+8], %r432;
	ld.shared.u32 	%rd60, [%r68+8];
	add.s32 	%r657, %r654, 3;
	st.shared.u64 	[%r70+16], %rd60;
	add.s32 	%r658, %r655, 3;
$L__BB1_32:
	sub.s32 	%r433, %r654, %r205;
	setp.gt.u32 	%p57, %r433, -4;
	@%p57 bra 	$L__BB1_34;
$L__BB1_33:
	shl.b32 	%r434, %r658, 2;
	add.s32 	%r436, %r212, %r434;
	ld.shared.u32 	%r437, [%r436];
	shl.b32 	%r438, %r657, 2;
	mov.u32 	%r439, _ZZ13allot_requestPiS_S_S_S_S_S_iiS_S_E12temp2_buffer;
	add.s32 	%r440, %r439, %r438;
	st.shared.u32 	[%r440], %r437;
	mov.u32 	%r441, _ZZ13allot_requestPiS_S_S_S_S_S_iiS_S_E13access_buffer;
	add.s32 	%r442, %r441, %r434;
	ld.shared.u32 	%rd61, [%r442];
	shl.b32 	%r443, %r657, 3;
	mov.u32 	%r444, _ZZ13allot_requestPiS_S_S_S_S_S_iiS_S_E11temp_buffer;
	add.s32 	%r445, %r444, %r443;
	st.shared.u64 	[%r445], %rd61;
	ld.shared.u32 	%r446, [%r436+4];
	st.shared.u32 	[%r440+4], %r446;
	ld.shared.u32 	%rd62, [%r442+4];
	st.shared.u64 	[%r445+8], %rd62;
	ld.shared.u32 	%r447, [%r436+8];
	st.shared.u32 	[%r440+8], %r447;
	ld.shared.u32 	%rd63, [%r442+8];
	st.shared.u64 	[%r445+16], %rd63;
	ld.shared.u32 	%r448, [%r436+12];
	st.shared.u32 	[%r440+12], %r448;
	ld.shared.u32 	%rd64, [%r442+12];
	add.s32 	%r657, %r657, 4;
	st.shared.u64 	[%r445+24], %rd64;
	add.s32 	%r658, %r658, 4;
	setp.ne.s32 	%p58, %r657, %r205;
	@%p58 bra 	$L__BB1_33;
$L__BB1_34:
	setp.lt.u32 	%p59, %r205, 8;
	mov.b32 	%r663, 0;
	@%p59 bra 	$L__BB1_37;
	mov.b32 	%r661, 0;
$L__BB1_36:
	.pragma "nounroll";
	shl.b32 	%r451, %r661, 2;
	mov.u32 	%r452, _ZZ13allot_requestPiS_S_S_S_S_S_iiS_S_E12temp2_buffer;
	add.s32 	%r453, %r452, %r451;
	ld.shared.u32 	%r454, [%r453];
	add.s32 	%r456, %r212, %r451;
	st.shared.u32 	[%r456], %r454;
	shl.b32 	%r457, %r661, 3;
	mov.u32 	%r458, _ZZ13allot_requestPiS_S_S_S_S_S_iiS_S_E11temp_buffer;
	add.s32 	%r459, %r458, %r457;
	ld.shared.u64 	%rd65, [%r459];
	mov.u32 	%r460, _ZZ13allot_requestPiS_S_S_S_S_S_iiS_S_E13access_buffer;
	add.s32 	%r461, %r460, %r451;
	st.shared.u32 	[%r461], %rd65;
	ld.shared.u32 	%r462, [%r453+4];
	st.shared.u32 	[%r456+4], %r462;
	ld.shared.u64 	%rd66, [%r459+8];
	st.shared.u32 	[%r461+4], %rd66;
	ld.shared.u32 	%r463, [%r453+8];
	st.shared.u32 	[%r456+8], %r463;
	ld.shared.u64 	%rd67, [%r459+16];
	st.shared.u32 	[%r461+8], %rd67;
	ld.shared.u32 	%r464, [%r453+12];
	st.shared.u32 	[%r456+12], %r464;
	ld.shared.u64 	%rd68, [%r459+24];
	st.shared.u32 	[%r461+12], %rd68;
	ld.shared.u32 	%r465, [%r453+16];
	st.shared.u32 	[%r456+16], %r465;
	ld.shared.u64 	%rd69, [%r459+32];
	st.shared.u32 	[%r461+16], %rd69;
	ld.shared.u32 	%r466, [%r453+20];
	st.shared.u32 	[%r456+20], %r466;
	ld.shared.u64 	%rd70, [%r459+40];
	st.shared.u32 	[%r461+20], %rd70;
	ld.shared.u32 	%r467, [%r453+24];
	st.shared.u32 	[%r456+24], %r467;
	ld.shared.u64 	%rd71, [%r459+48];
	st.shared.u32 	[%r461+24], %rd71;
	ld.shared.u32 	%r468, [%r453+28];
	st.shared.u32 	[%r456+28], %r468;
	ld.shared.u64 	%rd72, [%r459+56];
	st.shared.u32 	[%r461+28], %rd72;
	add.s32 	%r661, %r661, 8;
	setp.ne.s32 	%p60, %r661, %r5;
	mov.u32 	%r663, %r5;
	@%p60 bra 	$L__BB1_36;
$L__BB1_37:
	setp.eq.s32 	%p61, %r3, 0;
	@%p61 bra 	$L__BB1_45;
	add.s32 	%r469, %r3, -1;
	setp.lt.u32 	%p62, %r469, 3;
	@%p62 bra 	$L__BB1_40;
	shl.b32 	%r470, %r663, 2;
	mov.u32 	%r471, _ZZ13allot_requestPiS_S_S_S_S_S_iiS_S_E12temp2_buffer;
	add.s32 	%r472, %r471, %r470;
	ld.shared.u32 	%r473, [%r472];
	add.s32 	%r475, %r212, %r470;
	st.shared.u32 	[%r475], %r473;
	shl.b32 	%r476, %r663, 3;
	mov.u32 	%r477, _ZZ13allot_requestPiS_S_S_S_S_S_iiS_S_E11temp_buffer;
	add.s32 	%r478, %r477, %r476;
	ld.shared.u64 	%rd73, [%r478];
	mov.u32 	%r479, _ZZ13allot_requestPiS_S_S_S_S_S_iiS_S_E13access_buffer;
	add.s32 	%r480, %r479, %r470;
	st.shared.u32 	[%r480], %rd73;
	ld.shared.u32 	%r481, [%r472+4];
	st.shared.u32 	[%r475+4], %r481;
	ld.shared.u64 	%rd74, [%r478+8];
	st.shared.u32 	[%r480+4], %rd74;
	ld.shared.u32 	%r482, [%r472+8];
	st.shared.u32 	[%r475+8], %r482;
	ld.shared.u64 	%rd75, [%r478+16];
	st.shared.u32 	[%r480+8], %rd75;
	ld.shared.u32 	%r483, [%r472+12];
	st.shared.u32 	[%r475+12], %r483;
	ld.shared.u64 	%rd76, [%r478+24];
	st.shared.u32 	[%r480+12], %rd76;
	add.s32 	%r663, %r663, 4;
$L__BB1_40:
	setp.eq.s32 	%p63, %r4, 0;
	@%p63 bra 	$L__BB1_45;
	setp.eq.s32 	%p64, %r4, 1;
	@%p64 bra 	$L__BB1_43;
	shl.b32 	%r484, %r663, 2;
	mov.u32 	%r485, _ZZ13allot_requestPiS_S_S_S_S_S_iiS_S_E12temp2_buffer;
	add.s32 	%r486, %r485, %r484;
	ld.shared.u32 	%r487, [%r486];
	add.s32 	%r489, %r212, %r484;
	st.shared.u32 	[%r489], %r487;
	shl.b32 	%r490, %r663, 3;
	mov.u32 	%r491, _ZZ13allot_requestPiS_S_S_S_S_S_iiS_S_E11temp_buffer;
	add.s32 	%r492, %r491, %r490;
	ld.shared.u64 	%rd77, [%r492];
	mov.u32 	%r493, _ZZ13allot_requestPiS_S_S_S_S_S_iiS_S_E13access_buffer;
	add.s32 	%r494, %r493, %r484;
	st.shared.u32 	[%r494], %rd77;
	ld.shared.u32 	%r495, [%r486+4];
	st.shared.u32 	[%r489+4], %r495;
	ld.shared.u64 	%rd78, [%r492+8];
	st.shared.u32 	[%r494+4], %rd78;
	add.s32 	%r663, %r663, 2;
$L__BB1_43:
	setp.eq.s32 	%p65, %r6, 0;
	@%p65 bra 	$L__BB1_45;
	shl.b32 	%r496, %r663, 2;
	mov.u32 	%r497, _ZZ13allot_requestPiS_S_S_S_S_S_iiS_S_E12temp2_buffer;
	add.s32 	%r498, %r497, %r496;
	ld.shared.u32 	%r499, [%r498];
	add.s32 	%r501, %r212, %r496;
	st.shared.u32 	[%r501], %r499;
	shl.b32 	%r502, %r663, 3;
	mov.u32 	%r503, _ZZ13allot_requestPiS_S_S_S_S_S_iiS_S_E11temp_buffer;
	add.s32 	%r504, %r503, %r502;
	ld.shared.u64 	%rd79, [%r504];
	mov.u32 	%r505, _ZZ13allot_requestPiS_S_S_S_S_S_iiS_S_E13access_buffer;
	add.s32 	%r506, %r505, %r496;
	st.shared.u32 	[%r506], %rd79;
$L__BB1_45:
	ld.volatile.shared.u32 	%r507, [_ZZ13allot_requestPiS_S_S_S_S_S_iiS_S_E4size];
	shl.b32 	%r508, %r507, 1;
	st.volatile.shared.u32 	[_ZZ13allot_requestPiS_S_S_S_S_S_iiS_S_E4size], %r508;
	ld.volatile.shared.u32 	%r509, [_ZZ13allot_requestPiS_S_S_S_S_S_iiS_S_E4size];
	setp.lt.s32 	%p66, %r509, %r205;
	@%p66 bra 	$L__BB1_4;
	bra.uni 	$L__BB1_57;
$L__BB1_46:
	ld.volatile.shared.u32 	%r217, [_ZZ13allot_requestPiS_S_S_S_S_S_iiS_S_E4size];
	setp.ge.s32 	%p4, %r217, %r205;
	mov.b32 	%r666, 0;
	mov.u32 	%r684, %r666;
	@%p4 bra 	$L__BB1_49;
	mov.b32 	%r684, 0;
	mov.u32 	%r666, %r684;
	bra.uni 	$L__BB1_65;
$L__BB1_48:
	ld.volatile.shared.u32 	%r302, [_ZZ13allot_requestPiS_S_S_S_S_S_iiS_S_E4size];
	add.s32 	%r303, %r302, %r666;
	setp.lt.s32 	%p24, %r303, %r205;
	@%p24 bra 	$L__BB1_65;
$L__BB1_49:
	setp.ge.s32 	%p25, %r684, %r205;
	@%p25 bra 	$L__BB1_56;
	sub.s32 	%r304, %r205, %r684;
	and.b32  	%r92, %r304, 3;
	setp.eq.s32 	%p26, %r92, 0;
	mov.u32 	%r668, %r684;
	mov.u32 	%r669, %r666;
	@%p26 bra 	$L__BB1_54;
	shl.b32 	%r305, %r666, 2;
	add.s32 	%r93, %r212, %r305;
	ld.shared.u32 	%r307, [%r93];
	shl.b32 	%r308, %r684, 2;
	mov.u32 	%r309, _ZZ13allot_requestPiS_S_S_S_S_S_iiS_S_E12temp2_buffer;
	add.s32 	%r94, %r309, %r308;
	st.shared.u32 	[%r94], %r307;
	add.s32 	%r95, %r211, %r305;
	ld.shared.u32 	%rd36, [%r95];
	add.s32 	%r668, %r684, 1;
	shl.b32 	%r311, %r684, 3;
	mov.u32 	%r312, _ZZ13allot_requestPiS_S_S_S_S_S_iiS_S_E11temp_buffer;
	add.s32 	%r97, %r312, %r311;
	st.shared.u64 	[%r97], %rd36;
	add.s32 	%r669, %r666, 1;
	setp.eq.s32 	%p27, %r92, 1;
	@%p27 bra 	$L__BB1_54;
	ld.shared.u32 	%r313, [%r93+4];
	st.shared.u32 	[%r94+4], %r313;
	ld.shared.u32 	%rd37, [%r95+4];
	add.s32 	%r668, %r684, 2;
	st.shared.u64 	[%r97+8], %rd37;
	add.s32 	%r669, %r666, 2;
	setp.eq.s32 	%p28, %r92, 2;
	@%p28 bra 	$L__BB1_54;
	ld.shared.u32 	%r314, [%r93+8];
	st.shared.u32 	[%r94+8], %r314;
	ld.shared.u32 	%rd38, [%r95+8];
	add.s32 	%r668, %r684, 3;
	st.shared.u64 	[%r97+16], %rd38;
	add.s32 	%r669, %r666, 3;
$L__BB1_54:
	sub.s32 	%r315, %r684, %r205;
	setp.gt.u32 	%p29, %r315, -4;
	@%p29 bra 	$L__BB1_56;
$L__BB1_55:
	shl.b32 	%r316, %r669, 2;
	add.s32 	%r318, %r212, %r316;
	ld.shared.u32 	%r319, [%r318];
	shl.b32 	%r320, %r668, 2;
	mov.u32 	%r321, _ZZ13allot_requestPiS_S_S_S_S_S_iiS_S_E12temp2_buffer;
	add.s32 	%r322, %r321, %r320;
	st.shared.u32 	[%r322], %r319;
	add.s32 	%r324, %r211, %r316;
	ld.shared.u32 	%rd39, [%r324];
	shl.b32 	%r325, %r668, 3;
	mov.u32 	%r326, _ZZ13allot_requestPiS_S_S_S_S_S_iiS_S_E11temp_buffer;
	add.s32 	%r327, %r326, %r325;
	st.shared.u64 	[%r327], %rd39;
	ld.shared.u32 	%r328, [%r318+4];
	st.shared.u32 	[%r322+4], %r328;
	ld.shared.u32 	%rd40, [%r324+4];
	st.shared.u64 	[%r327+8], %rd40;
	ld.shared.u32 	%r329, [%r318+8];
	st.shared.u32 	[%r322+8], %r329;
	ld.shared.u32 	%rd41, [%r324+8];
	st.shared.u64 	[%r327+16], %rd41;
	ld.shared.u32 	%r330, [%r318+12];
	st.shared.u32 	[%r322+12], %r330;
	ld.shared.u32 	%rd42, [%r324+12];
	add.s32 	%r668, %r668, 4;
	st.shared.u64 	[%r327+24], %rd42;
	add.s32 	%r669, %r669, 4;
	setp.ne.s32 	%p30, %r668, %r205;
	@%p30 bra 	$L__BB1_55;
$L__BB1_56:
	ld.volatile.shared.u32 	%r331, [_ZZ13allot_requestPiS_S_S_S_S_S_iiS_S_E4size];
	shl.b32 	%r332, %r331, 1;
	st.volatile.shared.u32 	[_ZZ13allot_requestPiS_S_S_S_S_S_iiS_S_E4size], %r332;
	ld.volatile.shared.u32 	%r333, [_ZZ13allot_requestPiS_S_S_S_S_S_iiS_S_E4size];
	setp.lt.s32 	%p31, %r333, %r205;
	@%p31 bra 	$L__BB1_46;
$L__BB1_57:
	setp.ne.s32 	%p67, %r691, 0;
	bar.sync 	0;
	ld.shared.u32 	%rd80, [%r2];
	shl.b32 	%r510, %r691, 3;
	mov.u32 	%r511, _ZZ13allot_requestPiS_S_S_S_S_S_iiS_S_E11temp_buffer;
	add.s32 	%r164, %r511, %r510;
	st.shared.u64 	[%r164+8], %rd80;
	@%p67 bra 	$L__BB1_59;
	mov.b64 	%rd81, -1;
	st.shared.u64 	[_ZZ13allot_requestPiS_S_S_S_S_S_iiS_S_E11temp_buffer], %rd81;
$L__BB1_59:
	mov.u32 	%r513, _ZZ13allot_requestPiS_S_S_S_S_S_iiS_S_E12temp2_buffer;
	add.s32 	%r165, %r513, %r210;
	mov.b32 	%r514, 0;
	st.shared.u32 	[%r165], %r514;
	bar.sync 	0;
	ld.shared.u64 	%rd4, [%r164+8];
	ld.shared.u64 	%rd5, [%r164];
	setp.eq.s64 	%p68, %rd4, %rd5;
	@%p68 bra 	$L__BB1_61;
	mov.b32 	%r515, 1;
	st.shared.u32 	[%r165], %r515;
$L__BB1_61:
	setp.eq.s64 	%p69, %rd4, %rd5;
	bar.sync 	0;
	@%p69 bra 	$L__BB1_110;
	ld.param.u64 	%rd176, [_Z13allot_requestPiS_S_S_S_S_S_iiS_S__param_9];
	ld.param.u64 	%rd175, [_Z13allot_requestPiS_S_S_S_S_S_iiS_S__param_6];
	ld.param.u64 	%rd174, [_Z13allot_requestPiS_S_S_S_S_S_iiS_S__param_5];
	ld.param.u64 	%rd173, [_Z13allot_requestPiS_S_S_S_S_S_iiS_S__param_0];
	add.s32 	%r166, %r205, -1;
	cvta.to.global.u64 	%rd6, %rd174;
	cvta.to.global.u64 	%rd7, %rd175;
	cvta.to.global.u64 	%rd8, %rd176;
	cvta.to.global.u64 	%rd9, %rd173;
$L__BB1_63:
	shl.b32 	%r516, %r691, 2;
	add.s32 	%r518, %r212, %r516;
	ld.shared.u32 	%r168, [%r518];
	mul.wide.u32 	%rd82, %r168, 4;
	add.s64 	%rd83, %rd6, %rd82;
	ld.global.u32 	%r169, [%rd83];
	add.s32 	%r699, %r169, -1;
	add.s64 	%rd84, %rd7, %rd82;
	ld.global.u32 	%r171, [%rd84];
	add.s64 	%rd85, %rd3, %rd82;
	ld.global.u32 	%r172, [%rd85];
	mul.wide.u32 	%rd86, %r172, 4;
	add.s64 	%rd87, %rd8, %rd86;
	atom.global.add.u32 	%r519, [%rd87], 1;
	setp.ne.s32 	%p70, %r172, 0;
	@%p70 bra 	$L__BB1_84;
	add.s64 	%rd93, %rd2, %rd82;
	ld.global.u32 	%r692, [%rd93];
	bra.uni 	$L__BB1_85;
$L__BB1_65:
	mov.u32 	%r672, %r666;
	ld.volatile.shared.u32 	%r219, [_ZZ13allot_requestPiS_S_S_S_S_S_iiS_S_E4size];
	add.s32 	%r107, %r219, %r672;
	ld.volatile.shared.u32 	%r221, [_ZZ13allot_requestPiS_S_S_S_S_S_iiS_S_E4size];
	add.s32 	%r223, %r107, %r221;
	min.s32 	%r666, %r223, %r205;
	setp.lt.s32 	%p5, %r219, 1;
	setp.ge.s32 	%p6, %r107, %r666;
	or.pred  	%p7, %p5, %p6;
	mov.u32 	%r674, %r107;
	@%p7 bra 	$L__BB1_66;
	bra.uni 	$L__BB1_80;
$L__BB1_66:
	setp.ge.s32 	%p12, %r672, %r107;
	mov.u32 	%r677, %r684;
	@%p12 bra 	$L__BB1_73;
	sub.s32 	%r247, %r107, %r672;
	and.b32  	%r112, %r247, 3;
	setp.eq.s32 	%p13, %r112, 0;
	mov.u32 	%r677, %r684;
	mov.u32 	%r676, %r672;
	@%p13 bra 	$L__BB1_71;
	shl.b32 	%r248, %r672, 2;
	add.s32 	%r113, %r212, %r248;
	ld.shared.u32 	%r250, [%r113];
	shl.b32 	%r251, %r684, 2;
	mov.u32 	%r252, _ZZ13allot_requestPiS_S_S_S_S_S_iiS_S_E12temp2_buffer;
	add.s32 	%r114, %r252, %r251;
	st.shared.u32 	[%r114], %r250;
	add.s32 	%r676, %r672, 1;
	add.s32 	%r116, %r211, %r248;
	ld.shared.u32 	%rd22, [%r116];
	add.s32 	%r677, %r684, 1;
	shl.b32 	%r254, %r684, 3;
	mov.u32 	%r255, _ZZ13allot_requestPiS_S_S_S_S_S_iiS_S_E11temp_buffer;
	add.s32 	%r118, %r255, %r254;
	st.shared.u64 	[%r118], %rd22;
	setp.eq.s32 	%p14, %r112, 1;
	@%p14 bra 	$L__BB1_71;
	ld.shared.u32 	%r256, [%r113+4];
	st.shared.u32 	[%r114+4], %r256;
	add.s32 	%r676, %r672, 2;
	ld.shared.u32 	%rd23, [%r116+4];
	add.s32 	%r677, %r684, 2;
	st.shared.u64 	[%r118+8], %rd23;
	setp.eq.s32 	%p15, %r112, 2;
	@%p15 bra 	$L__BB1_71;
	ld.shared.u32 	%r257, [%r113+8];
	st.shared.u32 	[%r114+8], %r257;
	add.s32 	%r676, %r672, 3;
	ld.shared.u32 	%rd24, [%r116+8];
	add.s32 	%r677, %r684, 3;
	st.shared.u64 	[%r118+16], %rd24;
$L__BB1_71:
	sub.s32 	%r258, %r672, %r107;
	setp.gt.u32 	%p16, %r258, -4;
	@%p16 bra 	$L__BB1_73;
$L__BB1_72:
	shl.b32 	%r259, %r676, 2;
	add.s32 	%r261, %r212, %r259;
	ld.shared.u32 	%r262, [%r261];
	shl.b32 	%r263, %r677, 2;
	mov.u32 	%r264, _ZZ13allot_requestPiS_S_S_S_S_S_iiS_S_E12temp2_buffer;
	add.s32 	%r265, %r264, %r263;
	st.shared.u32 	[%r265], %r262;
	add.s32 	%r267, %r211, %r259;
	ld.shared.u32 	%rd25, [%r267];
	shl.b32 	%r268, %r677, 3;
	mov.u32 	%r269, _ZZ13allot_requestPiS_S_S_S_S_S_iiS_S_E11temp_buffer;
	add.s32 	%r270, %r269, %r268;
	st.shared.u64 	[%r270], %rd25;
	ld.shared.u32 	%r271, [%r261+4];
	st.shared.u32 	[%r265+4], %r271;
	ld.shared.u32 	%rd26, [%r267+4];
	st.shared.u64 	[%r270+8], %rd26;
	ld.shared.u32 	%r272, [%r261+8];
	st.shared.u32 	[%r265+8], %r272;
	ld.shared.u32 	%rd27, [%r267+8];
	st.shared.u64 	[%r270+16], %rd27;
	ld.shared.u32 	%r273, [%r261+12];
	st.shared.u32 	[%r265+12], %r273;
	add.s32 	%r676, %r676, 4;
	ld.shared.u32 	%rd28, [%r267+12];
	add.s32 	%r677, %r677, 4;
	st.shared.u64 	[%r270+24], %rd28;
	setp.eq.s32 	%p17, %r676, %r107;
	@%p17 bra 	$L__BB1_73;
	bra.uni 	$L__BB1_72;
$L__BB1_73:
	setp.ge.s32 	%p18, %r674, %r666;
	mov.u32 	%r684, %r677;
	@%p18 bra 	$L__BB1_48;
	sub.s32 	%r275, %r666, %r674;
	and.b32  	%r138, %r275, 3;
	setp.eq.s32 	%p19, %r138, 0;
	mov.u32 	%r682, %r674;
	mov.u32 	%r684, %r677;
	@%p19 bra 	$L__BB1_78;
	shl.b32 	%r276, %r674, 2;
	add.s32 	%r139, %r212, %r276;
	ld.shared.u32 	%r278, [%r139];
	shl.b32 	%r279, %r677, 2;
	mov.u32 	%r280, _ZZ13allot_requestPiS_S_S_S_S_S_iiS_S_E12temp2_buffer;
	add.s32 	%r140, %r280, %r279;
	st.shared.u32 	[%r140], %r278;
	add.s32 	%r682, %r674, 1;
	add.s32 	%r142, %r211, %r276;
	ld.shared.u32 	%rd29, [%r142];
	add.s32 	%r684, %r677, 1;
	shl.b32 	%r282, %r677, 3;
	mov.u32 	%r283, _ZZ13allot_requestPiS_S_S_S_S_S_iiS_S_E11temp_buffer;
	add.s32 	%r144, %r283, %r282;
	st.shared.u64 	[%r144], %rd29;
	setp.eq.s32 	%p20, %r138, 1;
	@%p20 bra 	$L__BB1_78;
	ld.shared.u32 	%r284, [%r139+4];
	st.shared.u32 	[%r140+4], %r284;
	add.s32 	%r682, %r674, 2;
	ld.shared.u32 	%rd30, [%r142+4];
	add.s32 	%r684, %r677, 2;
	st.shared.u64 	[%r144+8], %rd30;
	setp.eq.s32 	%p21, %r138, 2;
	@%p21 bra 	$L__BB1_78;
	ld.shared.u32 	%r285, [%r139+8];
	st.shared.u32 	[%r140+8], %r285;
	add.s32 	%r682, %r674, 3;
	ld.shared.u32 	%rd31, [%r142+8];
	add.s32 	%r684, %r677, 3;
	st.shared.u64 	[%r144+16], %rd31;
$L__BB1_78:
	sub.s32 	%r286, %r674, %r666;
	setp.gt.u32 	%p22, %r286, -4;
	@%p22 bra 	$L__BB1_48;
$L__BB1_79:
	shl.b32 	%r287, %r682, 2;
	add.s32 	%r289, %r212, %r287;
	ld.shared.u32 	%r290, [%r289];
	shl.b32 	%r291, %r684, 2;
	mov.u32 	%r292, _ZZ13allot_requestPiS_S_S_S_S_S_iiS_S_E12temp2_buffer;
	add.s32 	%r293, %r292, %r291;
	st.shared.u32 	[%r293], %r290;
	add.s32 	%r295, %r211, %r287;
	ld.shared.u32 	%rd32, [%r295];
	shl.b32 	%r296, %r684, 3;
	mov.u32 	%r297, _ZZ13allot_requestPiS_S_S_S_S_S_iiS_S_E11temp_buffer;
	add.s32 	%r298, %r297, %r296;
	st.shared.u64 	[%r298], %rd32;
	ld.shared.u32 	%r299, [%r289+4];
	st.shared.u32 	[%r293+4], %r299;
	ld.shared.u32 	%rd33, [%r295+4];
	st.shared.u64 	[%r298+8], %rd33;
	ld.shared.u32 	%r300, [%r289+8];
	st.shared.u32 	[%r293+8], %r300;
	ld.shared.u32 	%rd34, [%r295+8];
	st.shared.u64 	[%r298+16], %rd34;
	ld.shared.u32 	%r301, [%r289+12];
	st.shared.u32 	[%r293+12], %r301;
	add.s32 	%r682, %r682, 4;
	ld.shared.u32 	%rd35, [%r295+12];
	add.s32 	%r684, %r684, 4;
	st.shared.u64 	[%r298+24], %rd35;
	setp.eq.s32 	%p23, %r682, %r666;
	@%p23 bra 	$L__BB1_48;
	bra.uni 	$L__BB1_79;
$L__BB1_80:
	shl.b32 	%r224, %r672, 2;
	add.s32 	%r226, %r211, %r224;
	ld.shared.u32 	%r678, [%r226];
	shl.b32 	%r227, %r674, 2;
	add.s32 	%r228, %r211, %r227;
	ld.shared.u32 	%r130, [%r228];
	setp.gt.u32 	%p8, %r678, %r130;
	@%p8 bra 	$L__BB1_82;
	add.s32 	%r231, %r212, %r224;
	ld.shared.u32 	%r232, [%r231];
	shl.b32 	%r233, %r684, 2;
	mov.u32 	%r234, _ZZ13allot_requestPiS_S_S_S_S_S_iiS_S_E12temp2_buffer;
	add.s32 	%r235, %r234, %r233;
	st.shared.u32 	[%r235], %r232;
	add.s32 	%r672, %r672, 1;
	bra.uni 	$L__BB1_83;
$L__BB1_82:
	add.s32 	%r238, %r212, %r227;
	ld.shared.u32 	%r239, [%r238];
	shl.b32 	%r240, %r684, 2;
	mov.u32 	%r241, _ZZ13allot_requestPiS_S_S_S_S_S_iiS_S_E12temp2_buffer;
	add.s32 	%r242, %r241, %r240;
	st.shared.u32 	[%r242], %r239;
	add.s32 	%r674, %r674, 1;
	mov.u32 	%r678, %r130;
$L__BB1_83:
	cvt.u64.u32 	%rd21, %r678;
	shl.b32 	%r243, %r684, 3;
	mov.u32 	%r244, _ZZ13allot_requestPiS_S_S_S_S_S_iiS_S_E11temp_buffer;
	add.s32 	%r245, %r244, %r243;
	st.shared.u64 	[%r245], %rd21;
	add.s32 	%r684, %r684, 1;
	setp.lt.s32 	%p9, %r672, %r107;
	setp.lt.s32 	%p10, %r674, %r666;
	and.pred  	%p11, %p9, %p10;
	@%p11 bra 	$L__BB1_80;
	bra.uni 	$L__BB1_66;
$L__BB1_84:
	add.s32 	%r520, %r172, -1;
	add.s64 	%rd89, %rd2, %rd82;
	ld.global.u32 	%r521, [%rd89];
	mul.wide.s32 	%rd90, %r520, 4;
	add.s64 	%rd91, %rd9, %rd90;
	ld.global.u32 	%r522, [%rd91];
	add.s32 	%r692, %r522, %r521;
$L__BB1_85:
	mul.lo.s32 	%r176, %r692, 24;
	setp.lt.s32 	%p71, %r171, 1;
	@%p71 bra 	$L__BB1_107;
	add.s32 	%r523, %r699, %r171;
	max.s32 	%r177, %r169, %r523;
	sub.s32 	%r179, %r177, %r169;
	add.s32 	%r178, %r179, 1;
	setp.lt.u32 	%p72, %r179, 15;
	mov.b16 	%rs53, 1;
	mov.u32 	%r697, %r699;
	@%p72 bra 	$L__BB1_90;
	add.s32 	%r695, %r169, 6;
	add.s32 	%r694, %r169, %r176;
	and.b32  	%r524, %r178, -16;
	neg.s32 	%r693, %r524;
	mov.b16 	%rs53, 1;
$L__BB1_88:
	.pragma "nounroll";
	add.s32 	%r525, %r694, -1;
	mul.wide.u32 	%rd94, %r525, 4;
	add.s64 	%rd95, %rd1, %rd94;
	ld.global.u32 	%r526, [%rd95];
	setp.eq.s32 	%p73, %r526, 0;
	mul.wide.u32 	%rd96, %r694, 4;
	add.s64 	%rd97, %rd1, %rd96;
	ld.global.u32 	%r528, [%rd97];
	setp.eq.s32 	%p74, %r528, 0;
	add.s32 	%r530, %r694, 1;
	mul.wide.u32 	%rd98, %r530, 4;
	add.s64 	%rd99, %rd1, %rd98;
	ld.global.u32 	%r531, [%rd99];
	setp.eq.s32 	%p75, %r531, 0;
	add.s32 	%r533, %r694, 2;
	mul.wide.u32 	%rd100, %r533, 4;
	add.s64 	%rd101, %rd1, %rd100;
	ld.global.u32 	%r534, [%rd101];
	setp.eq.s32 	%p76, %r534, 0;
	add.s32 	%r536, %r694, 3;
	mul.wide.u32 	%rd102, %r536, 4;
	add.s64 	%rd103, %rd1, %rd102;
	ld.global.u32 	%r537, [%rd103];
	setp.eq.s32 	%p77, %r537, 0;
	add.s32 	%r539, %r694, 4;
	mul.wide.u32 	%rd104, %r539, 4;
	add.s64 	%rd105, %rd1, %rd104;
	ld.global.u32 	%r540, [%rd105];
	setp.eq.s32 	%p78, %r540, 0;
	add.s32 	%r542, %r694, 5;
	mul.wide.u32 	%rd106, %r542, 4;
	add.s64 	%rd107, %rd1, %rd106;
	ld.global.u32 	%r543, [%rd107];
	setp.eq.s32 	%p79, %r543, 0;
	add.s32 	%r545, %r694, 6;
	mul.wide.u32 	%rd108, %r545, 4;
	add.s64 	%rd109, %rd1, %rd108;
	ld.global.u32 	%r546, [%rd109];
	setp.eq.s32 	%p80, %r546, 0;
	add.s32 	%r548, %r694, 7;
	mul.wide.u32 	%rd110, %r548, 4;
	add.s64 	%rd111, %rd1, %rd110;
	ld.global.u32 	%r549, [%rd111];
	setp.eq.s32 	%p81, %r549, 0;
	add.s32 	%r551, %r694, 8;
	mul.wide.u32 	%rd112, %r551, 4;
	add.s64 	%rd113, %rd1, %rd112;
	ld.global.u32 	%r552, [%rd113];
	setp.eq.s32 	%p82, %r552, 0;
	add.s32 	%r554, %r694, 9;
	mul.wide.u32 	%rd114, %r554, 4;
	add.s64 	%rd115, %rd1, %rd114;
	ld.global.u32 	%r555, [%rd115];
	setp.eq.s32 	%p83, %r555, 0;
	add.s32 	%r557, %r694, 10;
	mul.wide.u32 	%rd116, %r557, 4;
	add.s64 	%rd117, %rd1, %rd116;
	ld.global.u32 	%r558, [%rd117];
	setp.eq.s32 	%p84, %r558, 0;
	add.s32 	%r560, %r694, 11;
	mul.wide.u32 	%rd118, %r560, 4;
	add.s64 	%rd119, %rd1, %rd118;
	ld.global.u32 	%r561, [%rd119];
	setp.eq.s32 	%p85, %r561, 0;
	add.s32 	%r563, %r694, 12;
	mul.wide.u32 	%rd120, %r563, 4;
	add.s64 	%rd121, %rd1, %rd120;
	ld.global.u32 	%r564, [%rd121];
	setp.eq.s32 	%p86, %r564, 0;
	add.s32 	%r566, %r694, 13;
	mul.wide.u32 	%rd122, %r566, 4;
	add.s64 	%rd123, %rd1, %rd122;
	ld.global.u32 	%r567, [%rd123];
	setp.eq.s32 	%p87, %r567, 0;
	add.s32 	%r569, %r694, 14;
	mul.wide.u32 	%rd124, %r569, 4;
	add.s64 	%rd125, %rd1, %rd124;
	ld.global.u32 	%r570, [%rd125];
	setp.eq.s32 	%p88, %r570, 0;
	selp.b16 	%rs18, 0, %rs53, %p73;
	selp.b16 	%rs19, 0, %rs18, %p74;
	selp.b16 	%rs20, 0, %rs19, %p75;
	selp.b16 	%rs21, 0, %rs20, %p76;
	selp.b16 	%rs22, 0, %rs21, %p77;
	selp.b16 	%rs23, 0, %rs22, %p78;
	selp.b16 	%rs24, 0, %rs23, %p79;
	selp.b16 	%rs25, 0, %rs24, %p80;
	selp.b16 	%rs26, 0, %rs25, %p81;
	selp.b16 	%rs27, 0, %rs26, %p82;
	selp.b16 	%rs28, 0, %rs27, %p83;
	selp.b16 	%rs29, 0, %rs28, %p84;
	selp.b16 	%rs30, 0, %rs29, %p85;
	selp.b16 	%rs31, 0, %rs30, %p86;
	selp.b16 	%rs32, 0, %rs31, %p87;
	selp.b16 	%rs53, 0, %rs32, %p88;
	add.s32 	%r695, %r695, 16;
	add.s32 	%r694, %r694, 16;
	add.s32 	%r693, %r693, 16;
	setp.ne.s32 	%p89, %r693, 0;
	@%p89 bra 	$L__BB1_88;
	add.s32 	%r697, %r695, -7;
$L__BB1_90:
	and.b32  	%r571, %r178, 15;
	setp.eq.s32 	%p90, %r571, 0;
	@%p90 bra 	$L__BB1_100;
	setp.lt.u32 	%p91, %r571, 8;
	@%p91 bra 	$L__BB1_93;
	add.s32 	%r573, %r697, %r176;
	mul.wide.u32 	%rd126, %r573, 4;
	add.s64 	%rd127, %rd1, %rd126;
	ld.global.u32 	%r574, [%rd127];
	setp.eq.s32 	%p92, %r574, 0;
	add.s32 	%r576, %r573, 1;
	mul.wide.u32 	%rd128, %r576, 4;
	add.s64 	%rd129, %rd1, %rd128;
	ld.global.u32 	%r577, [%rd129];
	setp.eq.s32 	%p93, %r577, 0;
	add.s32 	%r579, %r573, 2;
	mul.wide.u32 	%rd130, %r579, 4;
	add.s64 	%rd131, %rd1, %rd130;
	ld.global.u32 	%r580, [%rd131];
	setp.eq.s32 	%p94, %r580, 0;
	add.s32 	%r582, %r573, 3;
	mul.wide.u32 	%rd132, %r582, 4;
	add.s64 	%rd133, %rd1, %rd132;
	ld.global.u32 	%r583, [%rd133];
	setp.eq.s32 	%p95, %r583, 0;
	add.s32 	%r585, %r573, 4;
	mul.wide.u32 	%rd134, %r585, 4;
	add.s64 	%rd135, %rd1, %rd134;
	ld.global.u32 	%r586, [%rd135];
	setp.eq.s32 	%p96, %r586, 0;
	add.s32 	%r588, %r573, 5;
	mul.wide.u32 	%rd136, %r588, 4;
	add.s64 	%rd137, %rd1, %rd136;
	ld.global.u32 	%r589, [%rd137];
	setp.eq.s32 	%p97, %r589, 0;
	add.s32 	%r591, %r573, 6;
	mul.wide.u32 	%rd138, %r591, 4;
	add.s64 	%rd139, %rd1, %rd138;
	ld.global.u32 	%r592, [%rd139];
	setp.eq.s32 	%p98, %r592, 0;
	add.s32 	%r594, %r573, 7;
	mul.wide.u32 	%rd140, %r594, 4;
	add.s64 	%rd141, %rd1, %rd140;
	ld.global.u32 	%r595, [%rd141];
	setp.eq.s32 	%p99, %r595, 0;
	selp.b16 	%rs34, 0, %rs53, %p92;
	selp.b16 	%rs35, 0, %rs34, %p93;
	selp.b16 	%rs36, 0, %rs35, %p94;
	selp.b16 	%rs37, 0, %rs36, %p95;
	selp.b16 	%rs38, 0, %rs37, %p96;
	selp.b16 	%rs39, 0, %rs38, %p97;
	selp.b16 	%rs40, 0, %rs39, %p98;
	selp.b16 	%rs53, 0, %rs40, %p99;
	add.s32 	%r697, %r697, 8;
$L__BB1_93:
	and.b32  	%r596, %r178, 7;
	setp.eq.s32 	%p100, %r596, 0;
	@%p100 bra 	$L__BB1_100;
	and.b32  	%r193, %r178, 3;
	setp.lt.u32 	%p101, %r596, 4;
	@%p101 bra 	$L__BB1_96;
	add.s32 	%r598, %r697, %r176;
	mul.wide.u32 	%rd142, %r598, 4;
	add.s64 	%rd143, %rd1, %rd142;
	ld.global.u32 	%r599, [%rd143];
	setp.eq.s32 	%p102, %r599, 0;
	add.s32 	%r601, %r598, 1;
	mul.wide.u32 	%rd144, %r601, 4;
	add.s64 	%rd145, %rd1, %rd144;
	ld.global.u32 	%r602, [%rd145];
	setp.eq.s32 	%p103, %r602, 0;
	add.s32 	%r604, %r598, 2;
	mul.wide.u32 	%rd146, %r604, 4;
	add.s64 	%rd147, %rd1, %rd146;
	ld.global.u32 	%r605, [%rd147];
	setp.eq.s32 	%p104, %r605, 0;
	add.s32 	%r607, %r598, 3;
	mul.wide.u32 	%rd148, %r607, 4;
	add.s64 	%rd149, %rd1, %rd148;
	ld.global.u32 	%r608, [%rd149];
	setp.eq.s32 	%p105, %r608, 0;
	selp.b16 	%rs42, 0, %rs53, %p102;
	selp.b16 	%rs43, 0, %rs42, %p103;
	selp.b16 	%rs44, 0, %rs43, %p104;
	selp.b16 	%rs53, 0, %rs44, %p105;
	add.s32 	%r697, %r697, 4;
$L__BB1_96:
	setp.eq.s32 	%p106, %r193, 0;
	@%p106 bra 	$L__BB1_100;
	add.s32 	%r196, %r697, %r176;
	mul.wide.u32 	%rd150, %r196, 4;
	add.s64 	%rd151, %rd1, %rd150;
	ld.global.u32 	%r609, [%rd151];
	setp.eq.s32 	%p107, %r609, 0;
	selp.b16 	%rs53, 0, %rs53, %p107;
	setp.eq.s32 	%p108, %r193, 1;
	@%p108 bra 	$L__BB1_100;
	add.s32 	%r610, %r196, 1;
	mul.wide.u32 	%rd152, %r610, 4;
	add.s64 	%rd153, %rd1, %rd152;
	ld.global.u32 	%r611, [%rd153];
	setp.eq.s32 	%p109, %r611, 0;
	selp.b16 	%rs53, 0, %rs53, %p109;
	setp.eq.s32 	%p110, %r193, 2;
	@%p110 bra 	$L__BB1_100;
	add.s32 	%r612, %r196, 2;
	mul.wide.u32 	%rd154, %r612, 4;
	add.s64 	%rd155, %rd1, %rd154;
	ld.global.u32 	%r613, [%rd155];
	setp.eq.s32 	%p111, %r613, 0;
	selp.b16 	%rs53, 0, %rs53, %p111;
$L__BB1_100:
	and.b16  	%rs45, %rs53, 255;
	setp.eq.s16 	%p112, %rs45, 0;
	@%p112 bra 	$L__BB1_108;
	and.b32  	%r197, %r178, 3;
	setp.eq.s32 	%p113, %r197, 0;
	@%p113 bra 	$L__BB1_105;
	add.s32 	%r198, %r699, %r176;
	mul.wide.u32 	%rd156, %r198, 4;
	add.s64 	%rd157, %rd1, %rd156;
	atom.global.add.u32 	%r614, [%rd157], -1;
	setp.eq.s32 	%p114, %r197, 1;
	mov.u32 	%r699, %r169;
	@%p114 bra 	$L__BB1_105;
	add.s32 	%r615, %r169, %r176;
	mul.wide.u32 	%rd158, %r615, 4;
	add.s64 	%rd159, %rd1, %rd158;
	atom.global.add.u32 	%r616, [%rd159], -1;
	add.s32 	%r699, %r169, 1;
	setp.eq.s32 	%p115, %r197, 2;
	@%p115 bra 	$L__BB1_105;
	add.s32 	%r617, %r198, 2;
	mul.wide.u32 	%rd160, %r617, 4;
	add.s64 	%rd161, %rd1, %rd160;
	atom.global.add.u32 	%r618, [%rd161], -1;
	add.s32 	%r699, %r169, 2;
$L__BB1_105:
	setp.lt.u32 	%p116, %r179, 3;
	@%p116 bra 	$L__BB1_107;
$L__BB1_106:
	add.s32 	%r619, %r699, %r176;
	mul.wide.u32 	%rd162, %r619, 4;
	add.s64 	%rd163, %rd1, %rd162;
	atom.global.add.u32 	%r620, [%rd163], -1;
	add.s32 	%r621, %r619, 1;
	mul.wide.u32 	%rd164, %r621, 4;
	add.s64 	%rd165, %rd1, %rd164;
	atom.global.add.u32 	%r622, [%rd165], -1;
	add.s32 	%r623, %r619, 2;
	mul.wide.u32 	%rd166, %r623, 4;
	add.s64 	%rd167, %rd1, %rd166;
	atom.global.add.u32 	%r624, [%rd167], -1;
	add.s32 	%r625, %r619, 3;
	mul.wide.u32 	%rd168, %r625, 4;
	add.s64 	%rd169, %rd1, %rd168;
	atom.global.add.u32 	%r626, [%rd169], -1;
	add.s32 	%r699, %r699, 4;
	setp.ne.s32 	%p117, %r699, %r177;
	@%p117 bra 	$L__BB1_106;
$L__BB1_107:
	ld.param.u64 	%rd177, [_Z13allot_requestPiS_S_S_S_S_S_iiS_S__param_10];
	cvta.to.global.u64 	%rd170, %rd177;
	mul.wide.u32 	%rd171, %r172, 4;
	add.s64 	%rd172, %rd170, %rd171;
	atom.global.add.u32 	%r627, [%rd172], 1;
$L__BB1_108:
	shl.b32 	%r628, %r691, 2;
	mov.u32 	%r629, _ZZ13allot_requestPiS_S_S_S_S_S_iiS_S_E12temp2_buffer;
	add.s32 	%r630, %r629, %r628;
	ld.shared.u32 	%r631, [%r630+4];
	setp.eq.s32 	%p118, %r631, 1;
	setp.ge.s32 	%p119, %r691, %r166;
	or.pred  	%p120, %p118, %p119;
	@%p120 bra 	$L__BB1_110;
	add.s32 	%r691, %r691, 1;
	membar.gl;
	bra.uni 	$L__BB1_63;
$L__BB1_110:
	bar.sync 	0;
	ret;

}


// ===== COMPILED SASS (sm_100) =====

	.target	sm_100

	.elftype	@"ET_EXEC"


//--------------------- .note.nv.tkinfo           --------------------------
	.section	.note.nv.tkinfo,"",@"SHT_NOTE"
	.sectionflags	@"SHF_NOTE_NV_TKINFO"
	.tkinfo
        /*0018*/ 	.word	0x00000002
        /*0030*/ 	.string	""
        /*0030*/ 	.string	"ptxas"
        /*0030*/ 	.string	"Cuda compilation tools, release 13.0, V13.0.88"
        /*0030*/ 	.string	"Build cuda_13.0.r13.0/compiler.36424714_0"
        /*0030*/ 	.string	"-arch sm_100 -m 64 "



//--------------------- .note.nv.cuinfo           --------------------------
	.section	.note.nv.cuinfo,"",@"SHT_NOTE"
	.sectionflags	@"SHF_NOTE_NV_CUINFO"
        /*0018*/ 	.short	0x0002
        /*001a*/ 	.short	0x0064
        /*001c*/ 	.short	0x0082
	.zero		2


//--------------------- .nv.info                  --------------------------
	.section	.nv.info,"",@"SHT_CUDA_INFO"
	.align	4


	//----- nvinfo : EIATTR_REGCOUNT
	.align		4
        /*0000*/ 	.byte	0x04, 0x2f
        /*0002*/ 	.short	(.L_1 - .L_0)
	.align		4
.L_0:
        /*0004*/ 	.word	index@(_Z13init_capacityPiS_)
        /*0008*/ 	.word	0x0000000a


	//----- nvinfo : EIATTR_FRAME_SIZE
	.align		4
.L_1:
        /*000c*/ 	.byte	0x04, 0x11
        /*000e*/ 	.short	(.L_3 - .L_2)
	.align		4
.L_2:
        /*0010*/ 	.word	index@(_Z13init_capacityPiS_)
        /*0014*/ 	.word	0x00000000


	//----- nvinfo : EIATTR_REGCOUNT
	.align		4
.L_3:
        /*0018*/ 	.byte	0x04, 0x2f
        /*001a*/ 	.short	(.L_5 - .L_4)
	.align		4
.L_4:
        /*001c*/ 	.word	index@(_Z13allot_requestPiS_S_S_S_S_S_iiS_S_)
        /*0020*/ 	.word	0x00000020


	//----- nvinfo : EIATTR_FRAME_SIZE
	.align		4
.L_5:
        /*0024*/ 	.byte	0x04, 0x11
        /*0026*/ 	.short	(.L_7 - .L_6)
	.align		4
.L_6:
        /*0028*/ 	.word	index@(_Z13allot_requestPiS_S_S_S_S_S_iiS_S_)
        /*002c*/ 	.word	0x00000000


	//----- nvinfo : EIATTR_MIN_STACK_SIZE
	.align		4
.L_7:
        /*0030*/ 	.byte	0x04, 0x12
        /*0032*/ 	.short	(.L_9 - .L_8)
	.align		4
.L_8:
        /*0034*/ 	.word	index@(_Z13allot_requestPiS_S_S_S_S_S_iiS_S_)
        /*0038*/ 	.word	0x00000000


	//----- nvinfo : EIATTR_MIN_STACK_SIZE
	.align		4
.L_9:
        /*003c*/ 	.byte	0x04, 0x12
        /*003e*/ 	.short	(.L_11 - .L_10)
	.align		4
.L_10:
        /*0040*/ 	.word	index@(_Z13init_capacityPiS_)
        /*0044*/ 	.word	0x00000000
.L_11:


//--------------------- .nv.compat                --------------------------
	.section	.nv.compat,"",@"SHT_CUDA_COMPAT_INFO"
	.align	4
        /*0000*/ 	.byte	0x02, 0x09, 0x00, 0x00, 0x02, 0x02, 0x01, 0x00, 0x02, 0x05, 0x05, 0x00, 0x03, 0x07, 0x01, 0x01
        /*0010*/ 	.byte	0x02, 0x03, 0x00, 0x00, 0x02, 0x06, 0x01, 0x00, 0x04, 0x0b, 0x08, 0x00, 0x09, 0x00, 0x00, 0x00
        /*0020*/ 	.byte	0x00, 0x00, 0x00, 0x00


//--------------------- .nv.info._Z13allot_requestPiS_S_S_S_S_S_iiS_S_ --------------------------
	.section	.nv.info._Z13allot_requestPiS_S_S_S_S_S_iiS_S_,"",@"SHT_CUDA_INFO"
	.sectionflags	@""
	.align	4


	//----- nvinfo : EIATTR_CUDA_API_VERSION
	.align		4
        /*0000*/ 	.byte	0x04, 0x37
        /*0002*/ 	.short	(.L_13 - .L_12)
.L_12:
        /*0004*/ 	.word	0x00000082


	//----- nvinfo : EIATTR_KPARAM_INFO
	.align		4
.L_13:
        /*0008*/ 	.byte	0x04, 0x17
        /*000a*/ 	.short	(.L_15 - .L_14)
.L_14:
        /*000c*/ 	.word	0x00000000
        /*0010*/ 	.short	0x000a
        /*0012*/ 	.short	0x0048
        /*0014*/ 	.byte	0x00, 0xf5, 0x21, 0x00


	//----- nvinfo : EIATTR_KPARAM_INFO
	.align		4
.L_15:
        /*0018*/ 	.byte	0x04, 0x17
        /*001a*/ 	.short	(.L_17 - .L_16)
.L_16:
        /*001c*/ 	.word	0x00000000
        /*0020*/ 	.short	0x0009
        /*0022*/ 	.short	0x0040
        /*0024*/ 	.byte	0x00, 0xf5, 0x21, 0x00


	//----- nvinfo : EIATTR_KPARAM_INFO
	.align		4
.L_17:
        /*0028*/ 	.byte	0x04, 0x17
        /*002a*/ 	.short	(.L_19 - .L_18)
.L_18:
        /*002c*/ 	.word	0x00000000
        /*0030*/ 	.short	0x0008
        /*0032*/ 	.short	0x003c
        /*0034*/ 	.byte	0x00, 0xf0, 0x11, 0x00


	//----- nvinfo : EIATTR_KPARAM_INFO
	.align		4
.L_19:
        /*0038*/ 	.byte	0x04, 0x17
        /*003a*/ 	.short	(.L_21 - .L_20)
.L_20:
        /*003c*/ 	.word	0x00000000
        /*0040*/ 	.short	0x0007
        /*0042*/ 	.short	0x0038
        /*0044*/ 	.byte	0x00, 0xf0, 0x11, 0x00


	//----- nvinfo : EIATTR_KPARAM_INFO
	.align		4
.L_21:
        /*0048*/ 	.byte	0x04, 0x17
        /*004a*/ 	.short	(.L_23 - .L_22)
.L_22:
        /*004c*/ 	.word	0x00000000
        /*0050*/ 	.short	0x0006
        /*0052*/ 	.short	0x0030
        /*0054*/ 	.byte	0x00, 0xf5, 0x21, 0x00


	//----- nvinfo : EIATTR_KPARAM_INFO
	.align		4
.L_23:
        /*0058*/ 	.byte	0x04, 0x17
        /*005a*/ 	.short	(.L_25 - .L_24)
.L_24:
        /*005c*/ 	.word	0x00000000
        /*0060*/ 	.short	0x0005
        /*0062*/ 	.short	0x0028
        /*0064*/ 	.byte	0x00, 0xf5, 0x21, 0x00


	//----- nvinfo : EIATTR_KPARAM_INFO
	.align		4
.L_25:
        /*0068*/ 	.byte	0x04, 0x17
        /*006a*/ 	.short	(.L_27 - .L_26)
.L_26:
        /*006c*/ 	.word	0x00000000
        /*0070*/ 	.short	0x0004
        /*0072*/ 	.short	0x0020
        /*0074*/ 	.byte	0x00, 0xf5, 0x21, 0x00


	//----- nvinfo : EIATTR_KPARAM_INFO
	.align		4
.L_27:
        /*0078*/ 	.byte	0x04, 0x17
        /*007a*/ 	.short	(.L_29 - .L_28)
.L_28:
        /*007c*/ 	.word	0x00000000
        /*0080*/ 	.short	0x0003
        /*0082*/ 	.short	0x0018
        /*0084*/ 	.byte	0x00, 0xf5, 0x21, 0x00


	//----- nvinfo : EIATTR_KPARAM_INFO
	.align		4
.L_29:
        /*0088*/ 	.byte	0x04, 0x17
        /*008a*/ 	.short	(.L_31 - .L_30)
.L_30:
        /*008c*/ 	.word	0x00000000
        /*0090*/ 	.short	0x0002
        /*0092*/ 	.short	0x0010
        /*0094*/ 	.byte	0x00, 0xf5, 0x21, 0x00


	//----- nvinfo : EIATTR_KPARAM_INFO
	.align		4
.L_31:
        /*0098*/ 	.byte	0x04, 0x17
        /*009a*/ 	.short	(.L_33 - .L_32)
.L_32:
        /*009c*/ 	.word	0x00000000
        /*00a0*/ 	.short	0x0001
        /*00a2*/ 	.short	0x0008
        /*00a4*/ 	.byte	0x00, 0xf5, 0x21, 0x00


	//----- nvinfo : EIATTR_KPARAM_INFO
	.align		4
.L_33:
        /*00a8*/ 	.byte	0x04, 0x17
        /*00aa*/ 	.short	(.L_35 - .L_34)
.L_34:
        /*00ac*/ 	.word	0x00000000
        /*00b0*/ 	.short	0x0000
        /*00b2*/ 	.short	0x0000
        /*00b4*/ 	.byte	0x00, 0xf5, 0x21, 0x00


	//----- nvinfo : EIATTR_SPARSE_MMA_MASK
	.align		4
.L_35:
        /*00b8*/ 	.byte	0x03, 0x50
        /*00ba*/ 	.short	0x0000


	//----- nvinfo : EIATTR_MAXREG_COUNT
	.align		4
        /*00bc*/ 	.byte	0x03, 0x1b
        /*00be*/ 	.short	0x00ff


	//----- nvinfo : EIATTR_NUM_BARRIERS
	.align		4
        /*00c0*/ 	.byte	0x02, 0x4c
        /*00c2*/ 	.byte	0x01
	.zero		1


	//----- nvinfo : EIATTR_MERCURY_ISA_VERSION
	.align		4
        /*00c4*/ 	.byte	0x03, 0x5f
        /*00c6*/ 	.short	0x0101


	//----- nvinfo : EIATTR_VRC_CTA_INIT_COUNT
	.align		4
        /*00c8*/ 	.byte	0x02, 0x4a
	.zero		1
	.zero		1


	//----- nvinfo : EIATTR_EXIT_INSTR_OFFSETS
	.align		4
        /*00cc*/ 	.byte	0x04, 0x1c
        /*00ce*/ 	.short	(.L_37 - .L_36)


	//   ....[0]....
.L_36:
        /*00d0*/ 	.word	0x00007990


	//----- nvinfo : EIATTR_CRS_STACK_SIZE
	.align		4
.L_37:
        /*00d4*/ 	.byte	0x04, 0x1e
        /*00d6*/ 	.short	(.L_39 - .L_38)
.L_38:
        /*00d8*/ 	.word	0x00000000


	//----- nvinfo : EIATTR_CBANK_PARAM_SIZE
	.align		4
.L_39:
        /*00dc*/ 	.byte	0x03, 0x19
        /*00de*/ 	.short	0x0050


	//----- nvinfo : EIATTR_PARAM_CBANK
	.align		4
        /*00e0*/ 	.byte	0x04, 0x0a
        /*00e2*/ 	.short	(.L_41 - .L_40)
	.align		4
.L_40:
        /*00e4*/ 	.word	index@(.nv.constant0._Z13allot_requestPiS_S_S_S_S_S_iiS_S_)
        /*00e8*/ 	.short	0x0380
        /*00ea*/ 	.short	0x0050


	//----- nvinfo : EIATTR_SW_WAR
	.align		4
.L_41:
        /*00ec*/ 	.byte	0x04, 0x36
        /*00ee*/ 	.short	(.L_43 - .L_42)
.L_42:
        /*00f0*/ 	.word	0x00000008
.L_43:


//--------------------- .nv.info._Z13init_capacityPiS_ --------------------------
	.section	.nv.info._Z13init_capacityPiS_,"",@"SHT_CUDA_INFO"
	.sectionflags	@""
	.align	4


	//----- nvinfo : EIATTR_CUDA_API_VERSION
	.align		4
        /*0000*/ 	.byte	0x04, 0x37
        /*0002*/ 	.short	(.L_45 - .L_44)
.L_44:
        /*0004*/ 	.word	0x00000082


	//----- nvinfo : EIATTR_KPARAM_INFO
	.align		4
.L_45:
        /*0008*/ 	.byte	0x04, 0x17
        /*000a*/ 	.short	(.L_47 - .L_46)
.L_46:
        /*000c*/ 	.word	0x00000000
        /*0010*/ 	.short	0x0001
        /*0012*/ 	.short	0x0008
        /*0014*/ 	.byte	0x00, 0xf5, 0x21, 0x00


	//----- nvinfo : EIATTR_KPARAM_INFO
	.align		4
.L_47:
        /*0018*/ 	.byte	0x04, 0x17
        /*001a*/ 	.short	(.L_49 - .L_48)
.L_48:
        /*001c*/ 	.word	0x00000000
        /*0020*/ 	.short	0x0000
        /*0022*/ 	.short	0x0000
        /*0024*/ 	.byte	0x00, 0xf5, 0x21, 0x00


	//----- nvinfo : EIATTR_SPARSE_MMA_MASK
	.align		4
.L_49:
        /*0028*/ 	.byte	0x03, 0x50
        /*002a*/ 	.short	0x0000


	//----- nvinfo : EIATTR_MAXREG_COUNT
	.align		4
        /*002c*/ 	.byte	0x03, 0x1b
        /*002e*/ 	.short	0x00ff


	//----- nvinfo : EIATTR_MERCURY_ISA_VERSION
	.align		4
        /*0030*/ 	.byte	0x03, 0x5f
        /*0032*/ 	.short	0x0101


	//----- nvinfo : EIATTR_VRC_CTA_INIT_COUNT
	.align		4
        /*0034*/ 	.byte	0x02, 0x4a
	.zero		1
	.zero		1


	//----- nvinfo : EIATTR_EXIT_INSTR_OFFSETS
	.align		4
        /*0038*/ 	.byte	0x04, 0x1c
        /*003a*/ 	.short	(.L_51 - .L_50)


	//   ....[0]....
.L_50:
        /*003c*/ 	.word	0x00000100


	//----- nvinfo : EIATTR_CBANK_PARAM_SIZE
	.align		4
.L_51:
        /*0040*/ 	.byte	0x03, 0x19
        /*0042*/ 	.short	0x0010


	//----- nvinfo : EIATTR_PARAM_CBANK
	.align		4
        /*0044*/ 	.byte	0x04, 0x0a
        /*0046*/ 	.short	(.L_53 - .L_52)
	.align		4
.L_52:
        /*0048*/ 	.word	index@(.nv.constant0._Z13init_capacityPiS_)
        /*004c*/ 	.short	0x0380
        /*004e*/ 	.short	0x0010


	//----- nvinfo : EIATTR_SW_WAR
	.align		4
.L_53:
        /*0050*/ 	.byte	0x04, 0x36
        /*0052*/ 	.short	(.L_55 - .L_54)
.L_54:
        /*0054*/ 	.word	0x00000008
.L_55:


//--------------------- .nv.callgraph             --------------------------
	.section	.nv.callgraph,"",@"SHT_CUDA_CALLGRAPH"
	.align	4
	.sectionentsize	8
	.align		4
        /*0000*/ 	.word	0x00000000
	.align		4
        /*0004*/ 	.word	0xffffffff
	.align		4
        /*0008*/ 	.word	0x00000000
	.align		4
        /*000c*/ 	.word	0xfffffffe
	.align		4
        /*0010*/ 	.word	0x00000000
	.align		4
        /*0014*/ 	.word	0xfffffffd
	.align		4
        /*0018*/ 	.word	0x00000000
	.align		4
        /*001c*/ 	.word	0xfffffffc


//--------------------- .text._Z13allot_requestPiS_S_S_S_S_S_iiS_S_ --------------------------
	.section	.text._Z13allot_requestPiS_S_S_S_S_S_iiS_S_,"ax",@progbits
	.align	128
        .global         _Z13allot_requestPiS_S_S_S_S_S_iiS_S_
        .type           _Z13allot_requestPiS_S_S_S_S_S_iiS_S_,@function
        .size           _Z13allot_requestPiS_S_S_S_S_S_iiS_S_,(.L_x_87 - _Z13allot_requestPiS_S_S_S_S_S_iiS_S_)
        .other          _Z13allot_requestPiS_S_S_S_S_S_iiS_S_,@"STO_CUDA_ENTRY STV_DEFAULT"
_Z13allot_requestPiS_S_S_S_S_S_iiS_S_:
.text._Z13allot_requestPiS_S_S_S_S_S_iiS_S_:
[----:B------:R-:W-:Y:S08]  /*0000*/  LDC R1, c[0x0][0x37c] ;  /* 0x0000df00ff017b82 */ /* 0x000ff00000000800 */
[----:B------:R-:W0:Y:S01]  /*0010*/  S2UR UR5, SR_CgaCtaId ;  /* 0x00000000000579c3 */ /* 0x000e220000008800 */
[----:B------:R-:W1:Y:S01]  /*0020*/  S2R R29, SR_TID.X ;  /* 0x00000000001d7919 */ /* 0x000e620000002100 */
[----:B------:R-:W-:Y:S01]  /*0030*/  UMOV UR4, 0x400 ;  /* 0x0000040000047882 */ /* 0x000fe20000000000 */
[----:B------:R-:W-:Y:S01]  /*0040*/  IMAD.MOV.U32 R9, RZ, RZ, 0x1 ;  /* 0x00000001ff097424 */ /* 0x000fe200078e00ff */
[----:B------:R-:W2:Y:S01]  /*0050*/  LDCU.64 UR6, c[0x0][0x358] ;  /* 0x00006b00ff0677ac */ /* 0x000ea20008000a00 */
[----:B------:R-:W-:-:S03]  /*0060*/  IMAD.U32 R4, RZ, RZ, UR4 ;  /* 0x00000004ff047e24 */ /* 0x000fc6000f8e00ff */
[----:B------:R-:W1:Y:S08]  /*0070*/  LDC.64 R6, c[0x0][0x398] ;  /* 0x0000e600ff067b82 */ /* 0x000e700000000a00 */
[----:B------:R-:W3:Y:S01]  /*0080*/  LDC.64 R10, c[0x0][0x3a0] ;  /* 0x0000e800ff0a7b82 */ /* 0x000ee20000000a00 */
[----:B0-----:R-:W-:-:S05]  /*0090*/  IMAD.U32 R3, RZ, RZ, UR5 ;  /* 0x00000005ff037e24 */ /* 0x001fca000f8e00ff */
[----:B------:R-:W-:Y:S01]  /*00a0*/  LEA R8, R3, R4, 0x18 ;  /* 0x0000000403087211 */ /* 0x000fe200078ec0ff */
[----:B-1----:R-:W-:-:S04]  /*00b0*/  IMAD.WIDE.U32 R6, R29, 0x4, R6 ;  /* 0x000000041d067825 */ /* 0x002fc800078e0006 */
[----:B------:R0:W-:Y:S01]  /*00c0*/  STS [R8+0x5008], R9 ;  /* 0x0050080908007388 */ /* 0x0001e20000000800 */
[----:B------:R-:W-:Y:S01]  /*00d0*/  BAR.SYNC.DEFER_BLOCKING 0x0 ;  /* 0x0000000000007b1d */ /* 0x000fe20000010000 */
[----:B---3--:R-:W-:-:S05]  /*00e0*/  IMAD.WIDE.U32 R10, R29, 0x4, R10 ;  /* 0x000000041d0a7825 */ /* 0x008fca00078e000a */
[----:B--2---:R-:W2:Y:S04]  /*00f0*/  LDG.E R6, desc[UR6][R6.64] ;  /* 0x0000000606067981 */ /* 0x004ea8000c1e1900 */
[----:B------:R-:W2:Y:S01]  /*0100*/  LDG.E R11, desc[UR6][R10.64] ;  /* 0x000000060a0b7981 */ /* 0x000ea2000c1e1900 */
[----:B------:R-:W-:Y:S01]  /*0110*/  IADD3 R2, PT, PT, R4, 0x1000, RZ ;  /* 0x0000100004027810 */ /* 0x000fe20007ffe0ff */
[C---:B------:R-:W-:Y:S01]  /*0120*/  IMAD R0, R29.reuse, 0x4, R8 ;  /* 0x000000041d007824 */ /* 0x040fe200078e0208 */
[----:B------:R-:W-:Y:S01]  /*0130*/  ISETP.NE.AND P0, PT, R29, RZ, PT ;  /* 0x000000ff1d00720c */ /* 0x000fe20003f05270 */
[----:B------:R-:W-:Y:S01]  /*0140*/  IMAD.MOV.U32 R26, RZ, RZ, R29 ;  /* 0x000000ffff1a7224 */ /* 0x000fe200078e001d */
[----:B------:R-:W-:-:S05]  /*0150*/  LEA R2, R3, R2, 0x18 ;  /* 0x0000000203027211 */ /* 0x000fca00078ec0ff */
[----:B------:R-:W-:Y:S02]  /*0160*/  IMAD R12, R29, 0x4, R2 ;  /* 0x000000041d0c7824 */ /* 0x000fe400078e0202 */
[----:B--2---:R-:W-:-:S05]  /*0170*/  IMAD R5, R6, 0x64, R11 ;  /* 0x0000006406057824 */ /* 0x004fca00078e020b */
[----:B------:R0:W-:Y:S04]  /*0180*/  STS [R0], R5 ;  /* 0x0000000500007388 */ /* 0x0001e80000000800 */
[----:B------:R0:W-:Y:S01]  /*0190*/  STS [R12], R29 ;  /* 0x0000001d0c007388 */ /* 0x0001e20000000800 */
[----:B------:R-:W-:Y:S06]  /*01a0*/  BAR.SYNC.DEFER_BLOCKING 0x0 ;  /* 0x0000000000007b1d */ /* 0x000fec0000010000 */
[----:B------:R-:W-:Y:S05]  /*01b0*/  @P0 BRA `(.L_x_0) ;  /* 0x0000006000b80947 */ /* 0x000fea0003800000 */
[----:B------:R-:W-:Y:S01]  /*01c0*/  STS [R8+0x5008], R9 ;  /* 0x0050080908007388 */ /* 0x000fe20000000800 */
[----:B------:R-:W1:Y:S03]  /*01d0*/  LDC R10, c[0x0][0x3bc] ;  /* 0x0000ef00ff0a7b82 */ /* 0x000e660000000800 */
[----:B0-----:R-:W1:Y:S02]  /*01e0*/  LDS R5, [R8+0x5008] ;  /* 0x0050080008057984 */ /* 0x001e640000000800 */
[----:B-1----:R-:W-:-:S13]  /*01f0*/  ISETP.GE.AND P0, PT, R5, R10, PT ;  /* 0x0000000a0500720c */ /* 0x002fda0003f06270 */
[----:B------:R-:W-:Y:S05]  /*0200*/  @P0 BRA `(.L_x_0) ;  /* 0x0000006000a40947 */ /* 0x000fea0003800000 */
[----:B------:R-:W-:-:S13]  /*0210*/  ISETP.GT.AND P0, PT, R10, RZ, PT ;  /* 0x000000ff0a00720c */ /* 0x000fda0003f04270 */
[----:B------:R-:W-:Y:S05]  /*0220*/  @P0 BRA `(.L_x_1) ;  /* 0x0000002c004c0947 */ /* 0x000fea0003800000 */
.L_x_29:
[----:B------:R-:W-:Y:S05]  /*0230*/  YIELD ;  /* 0x0000000000007946 */ /* 0x000fea0003800000 */
[----:B------:R-:W0:Y:S01]  /*0240*/  S2UR UR5, SR_CgaCtaId ;  /* 0x00000000000579c3 */ /* 0x000e220000008800 */
[----:B------:R-:W-:Y:S01]  /*0250*/  UMOV UR4, 0x400 ;  /* 0x0000040000047882 */ /* 0x000fe20000000000 */
[----:B------:R-:W-:Y:S01]  /*0260*/  HFMA2 R9, -RZ, RZ, 0, 0 ;  /* 0x00000000ff097431 */ /* 0x000fe200000001ff */
[----:B------:R-:W-:Y:S02]  /*0270*/  MOV R4, UR4 ;  /* 0x0000000400047c02 */ /* 0x000fe40008000f00 */
[----:B-1----:R-:W1:Y:S02]  /*0280*/  LDCU UR4, c[0x0][0x3bc] ;  /* 0x00007780ff0477ac */ /* 0x002e640008000800 */
[----:B-1----:R-:W-:-:S02]  /*0290*/  IMAD.U32 R6, RZ, RZ, UR4 ;  /* 0x00000004ff067e24 */ /* 0x002fc4000f8e00ff */
[----:B0-----:R-:W-:-:S05]  /*02a0*/  IMAD.U32 R3, RZ, RZ, UR5 ;  /* 0x00000005ff037e24 */ /* 0x001fca000f8e00ff */
[----:B------:R-:W-:-:S05]  /*02b0*/  LEA R8, R3, R4, 0x18 ;  /* 0x0000000403087211 */ /* 0x000fca00078ec0ff */
[----:B------:R-:W0:Y:S02]  /*02c0*/  LDS R5, [R8+0x5008] ;  /* 0x0050080008057984 */ /* 0x000e240000000800 */
[----:B0-----:R-:W-:Y:S01]  /*02d0*/  ISETP.GE.AND P0, PT, R5, R6, PT ;  /* 0x000000060500720c */ /* 0x001fe20003f06270 */
[----:B------:R-:W-:-:S12]  /*02e0*/  IMAD.MOV.U32 R5, RZ, RZ, RZ ;  /* 0x000000ffff057224 */ /* 0x000fd800078e00ff */
[----:B--234-:R-:W-:Y:S05]  /*02f0*/  @P0 BRA `(.L_x_2) ;  /* 0x0000001c00ac0947 */ /* 0x01cfea0003800000 */
[----:B------:R-:W-:Y:S02]  /*0300*/  IMAD.MOV.U32 R9, RZ, RZ, RZ ;  /* 0x000000ffff097224 */ /* 0x000fe400078e00ff */
[----:B------:R-:W-:-:S07]  /*0310*/  IMAD.MOV.U32 R5, RZ, RZ, RZ ;  /* 0x000000ffff057224 */ /* 0x000fce00078e00ff */
.L_x_21:
[----:B------:R-:W-:Y:S05]  /*0320*/  YIELD ;  /* 0x0000000000007946 */ /* 0x000fea0003800000 */
[----:B------:R-:W0:Y:S01]  /*0330*/  S2UR UR5, SR_CgaCtaId ;  /* 0x00000000000579c3 */ /* 0x000e220000008800 */
[----:B------:R-:W-:Y:S01]  /*0340*/  UMOV UR4, 0x400 ;  /* 0x0000040000047882 */ /* 0x000fe20000000000 */
[----:B------:R-:W-:Y:S02]  /*0350*/  IMAD.MOV.U32 R11, RZ, RZ, R5 ;  /* 0x000000ffff0b7224 */ /* 0x000fe400078e0005 */
[----:B------:R-:W-:Y:S01]  /*0360*/  IMAD.U32 R4, RZ, RZ, UR4 ;  /* 0x00000004ff047e24 */ /* 0x000fe2000f8e00ff */
[----:B-1----:R-:W1:Y:S01]  /*0370*/  LDCU UR4, c[0x0][0x3bc] ;  /* 0x00007780ff0477ac */ /* 0x002e620008000800 */
[----:B0-----:R-:W-:-:S04]  /*0380*/  MOV R3, UR5 ;  /* 0x0000000500037c02 */ /* 0x001fc80008000f00 */
[----:B------:R-:W-:-:S05]  /*0390*/  LEA R6, R3, R4, 0x18 ;  /* 0x0000000403067211 */ /* 0x000fca00078ec0ff */
[----:B------:R-:W0:Y:S04]  /*03a0*/  LDS R8, [R6+0x5008] ;  /* 0x0050080006087984 */ /* 0x000e280000000800 */
[----:B------:R-:W1:Y:S01]  /*03b0*/  LDS R10, [R6+0x5008] ;  /* 0x00500800060a7984 */ /* 0x000e620000000800 */
[----:B0-----:R-:W-:-:S05]  /*03c0*/  IMAD.IADD R7, R8, 0x1, R5 ;  /* 0x0000000108077824 */ /* 0x001fca00078e0205 */
[----:B-1----:R-:W-:-:S04]  /*03d0*/  VIADDMNMX R10, R7, R10, UR4, PT ;  /* 0x00000004070a7e46 */ /* 0x002fc8000b80010a */
[-C--:B------:R-:W-:Y:S02]  /*03e0*/  ISETP.GE.AND P0, PT, R7, R10.reuse, PT ;  /* 0x0000000a0700720c */ /* 0x080fe40003f06270 */
[----:B------:R-:W-:Y:S02]  /*03f0*/  MOV R5, R10 ;  /* 0x0000000a00057202 */ /* 0x000fe40000000f00 */
[----:B------:R-:W-:Y:S01]  /*0400*/  ISETP.LT.OR P0, PT, R8, 0x1, P0 ;  /* 0x000000010800780c */ /* 0x000fe20000701670 */
[----:B------:R-:W-:-:S12]  /*0410*/  IMAD.MOV.U32 R8, RZ, RZ, R7 ;  /* 0x000000ffff087224 */ /* 0x000fd800078e0007 */
[----:B--234-:R-:W-:Y:S05]  /*0420*/  @P0 BRA `(.L_x_3) ;  /* 0x00000000009c0947 */ /* 0x01cfea0003800000 */
[----:B------:R-:W-:-:S05]  /*0430*/  VIADD R10, R4, 0x3000 ;  /* 0x00003000040a7836 */ /* 0x000fca0000000000 */
[----:B------:R-:W-:-:S07]  /*0440*/  LEA R10, R3, R10, 0x18 ;  /* 0x0000000a030a7211 */ /* 0x000fce00078ec0ff */
.L_x_6:
[--C-:B------:R-:W-:Y:S02]  /*0450*/  IMAD R3, R11, 0x4, R6.reuse ;  /* 0x000000040b037824 */ /* 0x100fe400078e0206 */
[----:B------:R-:W-:-:S03]  /*0460*/  IMAD R4, R8, 0x4, R6 ;  /* 0x0000000408047824 */ /* 0x000fc600078e0206 */
[----:B0-----:R-:W-:Y:S04]  /*0470*/  LDS R12, [R3] ;  /* 0x00000000030c7984 */ /* 0x001fe80000000800 */
[----:B------:R-:W0:Y:S02]  /*0480*/  LDS R15, [R4] ;  /* 0x00000000040f7984 */ /* 0x000e240000000800 */
[----:B0-----:R-:W-:-:S13]  /*0490*/  ISETP.GT.U32.AND P0, PT, R12, R15, PT ;  /* 0x0000000f0c00720c */ /* 0x001fda0003f04070 */
[----:B------:R-:W-:Y:S05]  /*04a0*/  @P0 BRA `(.L_x_4) ;  /* 0x0000000000300947 */ /* 0x000fea0003800000 */
[C---:B------:R-:W-:Y:S01]  /*04b0*/  LEA R13, R11.reuse, R2, 0x2 ;  /* 0x000000020b0d7211 */ /* 0x040fe200078e10ff */
[----:B------:R-:W0:Y:S01]  /*04c0*/  S2UR UR5, SR_CgaCtaId ;  /* 0x00000000000579c3 */ /* 0x000e220000008800 */
[----:B------:R-:W-:Y:S01]  /*04d0*/  UMOV UR4, 0x400 ;  /* 0x0000040000047882 */ /* 0x000fe20000000000 */
[----:B------:R-:W-:Y:S02]  /*04e0*/  VIADD R11, R11, 0x1 ;  /* 0x000000010b0b7836 */ /* 0x000fe40000000000 */
[----:B------:R-:W-:Y:S01]  /*04f0*/  IMAD.U32 R4, RZ, RZ, UR4 ;  /* 0x00000004ff047e24 */ /* 0x000fe2000f8e00ff */
[----:B------:R-:W1:Y:S03]  /*0500*/  LDS R13, [R13] ;  /* 0x000000000d0d7984 */ /* 0x000e660000000800 */
[----:B------:R-:W-:Y:S02]  /*0510*/  VIADD R14, R4, 0x2000 ;  /* 0x00002000040e7836 */ /* 0x000fe40000000000 */
[----:B0-----:R-:W-:-:S05]  /*0520*/  IMAD.U32 R3, RZ, RZ, UR5 ;  /* 0x00000005ff037e24 */ /* 0x001fca000f8e00ff */
[----:B------:R-:W-:-:S04]  /*0530*/  LEA R14, R3, R14, 0x18 ;  /* 0x0000000e030e7211 */ /* 0x000fc800078ec0ff */
[----:B------:R-:W-:-:S05]  /*0540*/  LEA R14, R9, R14, 0x2 ;  /* 0x0000000e090e7211 */ /* 0x000fca00078e10ff */
[----:B-1----:R0:W-:Y:S01]  /*0550*/  STS [R14], R13 ;  /* 0x0000000d0e007388 */ /* 0x0021e20000000800 */
[----:B------:R-:W-:Y:S05]  /*0560*/  BRA `(.L_x_5) ;  /* 0x0000000000307947 */ /* 0x000fea0003800000 */
.L_x_4:
[C---:B------:R-:W-:Y:S01]  /*0570*/  IMAD R13, R8.reuse, 0x4, R2 ;  /* 0x00000004080d7824 */ /* 0x040fe200078e0202 */
[----:B------:R-:W0:Y:S01]  /*0580*/  S2UR UR5, SR_CgaCtaId ;  /* 0x00000000000579c3 */ /* 0x000e220000008800 */
[----:B------:R-:W-:Y:S01]  /*0590*/  UMOV UR4, 0x400 ;  /* 0x0000040000047882 */ /* 0x000fe20000000000 */
[----:B------:R-:W-:Y:S01]  /*05a0*/  IADD3 R8, PT, PT, R8, 0x1, RZ ;  /* 0x0000000108087810 */ /* 0x000fe20007ffe0ff */
[----:B------:R-:W-:Y:S02]  /*05b0*/  IMAD.U32 R4, RZ, RZ, UR4 ;  /* 0x00000004ff047e24 */ /* 0x000fe4000f8e00ff */
[----:B------:R-:W1:Y:S02]  /*05c0*/  LDS R13, [R13] ;  /* 0x000000000d0d7984 */ /* 0x000e640000000800 */
[----:B------:R-:W-:Y:S01]  /*05d0*/  VIADD R12, R4, 0x2000 ;  /* 0x00002000040c7836 */ /* 0x000fe20000000000 */
[----:B0-----:R-:W-:-:S04]  /*05e0*/  MOV R3, UR5 ;  /* 0x0000000500037c02 */ /* 0x001fc80008000f00 */
[----:B------:R-:W-:-:S05]  /*05f0*/  LEA R12, R3, R12, 0x18 ;  /* 0x0000000c030c7211 */ /* 0x000fca00078ec0ff */
[----:B------:R-:W-:Y:S02]  /*0600*/  IMAD R14, R9, 0x4, R12 ;  /* 0x00000004090e7824 */ /* 0x000fe400078e020c */
[----:B------:R-:W-:-:S03]  /*0610*/  IMAD.MOV.U32 R12, RZ, RZ, R15 ;  /* 0x000000ffff0c7224 */ /* 0x000fc600078e000f */
[----:B-1----:R1:W-:Y:S04]  /*0620*/  STS [R14], R13 ;  /* 0x0000000d0e007388 */ /* 0x0023e80000000800 */
.L_x_5:
[----:B------:R-:W-:Y:S01]  /*0630*/  IMAD R15, R9, 0x8, R10 ;  /* 0x00000008090f7824 */ /* 0x000fe200078e020a */
[----:B------:R-:W-:Y:S01]  /*0640*/  ISETP.GE.AND P0, PT, R8, R5, PT ;  /* 0x000000050800720c */ /* 0x000fe20003f06270 */
[----:B01----:R-:W-:Y:S01]  /*0650*/  IMAD.MOV.U32 R13, RZ, RZ, RZ ;  /* 0x000000ffff0d7224 */ /* 0x003fe200078e00ff */
[----:B------:R-:W-:Y:S01]  /*0660*/  ISETP.LT.AND P1, PT, R11, R7, PT ;  /* 0x000000070b00720c */ /* 0x000fe20003f21270 */
[----:B------:R-:W-:-:S03]  /*0670*/  VIADD R9, R9, 0x1 ;  /* 0x0000000109097836 */ /* 0x000fc60000000000 */
[----:B------:R0:W-:Y:S09]  /*0680*/  STS.64 [R15], R12 ;  /* 0x0000000c0f007388 */ /* 0x0001f20000000a00 */
[----:B------:R-:W-:Y:S05]  /*0690*/  @!P0 BRA P1, `(.L_x_6) ;  /* 0xfffffffc006c8947 */ /* 0x000fea000083ffff */
.L_x_3:
[----:B------:R-:W-:Y:S02]  /*06a0*/  ISETP.GE.AND P0, PT, R11, R7, PT ;  /* 0x000000070b00720c */ /* 0x000fe40003f06270 */
[----:B------:R-:W-:-:S11]  /*06b0*/  MOV R10, R9 ;  /* 0x00000009000a7202 */ /* 0x000fd60000000f00 */
[----:B------:R-:W-:Y:S05]  /*06c0*/  @P0 BRA `(.L_x_7) ;  /* 0x0000000c00480947 */ /* 0x000fea0003800000 */
[--C-:B------:R-:W-:Y:S02]  /*06d0*/  IMAD.IADD R10, R7, 0x1, -R11.reuse ;  /* 0x00000001070a7824 */ /* 0x100fe400078e0a0b */
[----:B------:R-:W-:-:S03]  /*06e0*/  IMAD.MOV.U32 R18, RZ, RZ, R11 ;  /* 0x000000ffff127224 */ /* 0x000fc600078e000b */
[----:B0-----:R-:W-:Y:S01]  /*06f0*/  LOP3.LUT P0, R15, R10, 0x3, RZ, 0xc0, !PT ;  /* 0x000000030a0f7812 */ /* 0x001fe2000780c0ff */
[----:B------:R-:W-:-:S12]  /*0700*/  IMAD.MOV.U32 R10, RZ, RZ, R9 ;  /* 0x000000ffff0a7224 */ /* 0x000fd800078e0009 */
[----:B------:R-:W-:Y:S05]  /*0710*/  @!P0 BRA `(.L_x_8) ;  /* 0x0000000000848947 */ /* 0x000fea0003800000 */
[----:B------:R-:W-:Y:S01]  /*0720*/  LEA R16, R11, R2, 0x2 ;  /* 0x000000020b107211 */ /* 0x000fe200078e10ff */
[C---:B------:R-:W-:Y:S01]  /*0730*/  VIADD R10, R4.reuse, 0x2000 ;  /* 0x00002000040a7836 */ /* 0x040fe20000000000 */
[----:B------:R-:W-:Y:S01]  /*0740*/  ISETP.NE.AND P0, PT, R15, 0x1, PT ;  /* 0x000000010f00780c */ /* 0x000fe20003f05270 */
[----:B------:R-:W-:Y:S02]  /*0750*/  IMAD R19, R11, 0x4, R6 ;  /* 0x000000040b137824 */ /* 0x000fe400078e0206 */
[----:B------:R-:W0:Y:S01]  /*0760*/  LDS R14, [R16] ;  /* 0x00000000100e7984 */ /* 0x000e220000000800 */
[----:B------:R-:W-:Y:S01]  /*0770*/  LEA R10, R3, R10, 0x18 ;  /* 0x0000000a030a7211 */ /* 0x000fe200078ec0ff */
[----:B------:R-:W-:Y:S02]  /*0780*/  IMAD.MOV.U32 R13, RZ, RZ, RZ ;  /* 0x000000ffff0d7224 */ /* 0x000fe400078e00ff */
[----:B------:R-:W-:Y:S02]  /*0790*/  VIADD R18, R11, 0x1 ;  /* 0x000000010b127836 */ /* 0x000fe40000000000 */
[----:B------:R-:W-:Y:S01]  /*07a0*/  IMAD R17, R9, 0x4, R10 ;  /* 0x0000000409117824 */ /* 0x000fe200078e020a */
[----:B------:R-:W-:-:S04]  /*07b0*/  IADD3 R10, PT, PT, R4, 0x3000, RZ ;  /* 0x00003000040a7810 */ /* 0x000fc80007ffe0ff */
[----:B------:R-:W-:-:S05]  /*07c0*/  LEA R10, R3, R10, 0x18 ;  /* 0x0000000a030a7211 */ /* 0x000fca00078ec0ff */
[C---:B------:R-:W-:Y:S01]  /*07d0*/  IMAD R21, R9.reuse, 0x8, R10 ;  /* 0x0000000809157824 */ /* 0x040fe200078e020a */
[----:B------:R-:W-:Y:S01]  /*07e0*/  IADD3 R10, PT, PT, R9, 0x1, RZ ;  /* 0x00000001090a7810 */ /* 0x000fe20007ffe0ff */
[----:B0-----:R-:W-:Y:S04]  /*07f0*/  STS [R17], R14 ;  /* 0x0000000e11007388 */ /* 0x001fe80000000800 */
[----:B------:R-:W0:Y:S04]  /*0800*/  LDS R12, [R19] ;  /* 0x00000000130c7984 */ /* 0x000e280000000800 */
[----:B0-----:R0:W-:Y:S01]  /*0810*/  STS.64 [R21], R12 ;  /* 0x0000000c15007388 */ /* 0x0011e20000000a00 */
[----:B------:R-:W-:Y:S05]  /*0820*/  @!P0 BRA `(.L_x_8) ;  /* 0x0000000000408947 */ /* 0x000fea0003800000 */
[----:B------:R-:W1:Y:S01]  /*0830*/  LDS R14, [R16+0x4] ;  /* 0x00000400100e7984 */ /* 0x000e620000000800 */
[----:B0-----:R-:W-:Y:S01]  /*0840*/  IMAD.MOV.U32 R13, RZ, RZ, RZ ;  /* 0x000000ffff0d7224 */ /* 0x001fe200078e00ff */
[----:B------:R-:W-:Y:S01]  /*0850*/  ISETP.NE.AND P0, PT, R15, 0x2, PT ;  /* 0x000000020f00780c */ /* 0x000fe20003f05270 */
[----:B------:R-:W-:Y:S02]  /*0860*/  VIADD R18, R11, 0x2 ;  /* 0x000000020b127836 */ /* 0x000fe40000000000 */
[----:B------:R-:W-:Y:S01]  /*0870*/  VIADD R10, R9, 0x2 ;  /* 0x00000002090a7836 */ /* 0x000fe20000000000 */
[----:B-1----:R-:W-:Y:S04]  /*0880*/  STS [R17+0x4], R14 ;  /* 0x0000040e11007388 */ /* 0x002fe80000000800 */
[----:B------:R-:W0:Y:S04]  /*0890*/  LDS R12, [R19+0x4] ;  /* 0x00000400130c7984 */ /* 0x000e280000000800 */
[----:B0-----:R1:W-:Y:S01]  /*08a0*/  STS.64 [R21+0x8], R12 ;  /* 0x0000080c15007388 */ /* 0x0013e20000000a00 */
[----:B------:R-:W-:Y:S05]  /*08b0*/  @!P0 BRA `(.L_x_8) ;  /* 0x00000000001c8947 */ /* 0x000fea0003800000 */
[----:B------:R-:W0:Y:S01]  /*08c0*/  LDS R14, [R16+0x8] ;  /* 0x00000800100e7984 */ /* 0x000e220000000800 */
[----:B-1----:R-:W-:Y:S02]  /*08d0*/  HFMA2 R13, -RZ, RZ, 0, 0 ;  /* 0x00000000ff0d7431 */ /* 0x002fe400000001ff */
[----:B------:R-:W-:Y:S02]  /*08e0*/  VIADD R10, R9, 0x3 ;  /* 0x00000003090a7836 */ /* 0x000fe40000000000 */
[----:B------:R-:W-:Y:S01]  /*08f0*/  VIADD R18, R11, 0x3 ;  /* 0x000000030b127836 */ /* 0x000fe20000000000 */
[----:B0-----:R-:W-:Y:S04]  /*0900*/  STS [R17+0x8], R14 ;  /* 0x0000080e11007388 */ /* 0x001fe80000000800 */
[----:B------:R-:W0:Y:S04]  /*0910*/  LDS R12, [R19+0x8] ;  /* 0x00000800130c7984 */ /* 0x000e280000000800 */
[----:B0-----:R2:W-:Y:S02]  /*0920*/  STS.64 [R21+0x10], R12 ;  /* 0x0000100c15007388 */ /* 0x0015e40000000a00 */
.L_x_8:
[----:B------:R-:W-:-:S05]  /*0930*/  IMAD.IADD R9, R11, 0x1, -R7 ;  /* 0x000000010b097824 */ /* 0x000fca00078e0a07 */
[----:B------:R-:W-:-:S13]  /*0940*/  ISETP.GT.U32.AND P0, PT, R9, -0x4, PT ;  /* 0xfffffffc0900780c */ /* 0x000fda0003f04070 */
[----:B------:R-:W-:Y:S05]  /*0950*/  @P0 BRA `(.L_x_7) ;  /* 0x0000000800a40947 */ /* 0x000fea0003800000 */
[----:B------:R-:W-:-:S13]  /*0960*/  ISETP.GE.AND P0, PT, R18, R7, PT ;  /* 0x000000071200720c */ /* 0x000fda0003f06270 */
[----:B------:R-:W-:Y:S05]  /*0970*/  @P0 BRA `(.L_x_9) ;  /* 0x0000000800200947 */ /* 0x000fea0003800000 */
[----:B------:R-:W-:Y:S02]  /*0980*/  IADD3 R9, PT, PT, R7, -R18, RZ ;  /* 0x8000001207097210 */ /* 0x000fe40007ffe0ff */
[----:B------:R-:W-:Y:S02]  /*0990*/  PLOP3.LUT P0, PT, PT, PT, PT, 0x80, 0x8 ;  /* 0x000000000008781c */ /* 0x000fe40003f0f070 */
[----:B------:R-:W-:-:S13]  /*09a0*/  ISETP.GT.AND P1, PT, R9, 0xc, PT ;  /* 0x0000000c0900780c */ /* 0x000fda0003f24270 */
[----:B------:R-:W-:Y:S05]  /*09b0*/  @!P1 BRA `(.L_x_10) ;  /* 0x0000000400449947 */ /* 0x000fea0003800000 */
[C---:B012---:R-:W-:Y:S01]  /*09c0*/  VIADD R12, R4.reuse, 0x2000 ;  /* 0x00002000040c7836 */ /* 0x047fe20000000000 */
[----:B------:R-:W-:Y:S01]  /*09d0*/  PLOP3.LUT P0, PT, PT, PT, PT, 0x8, 0x80 ;  /* 0x000000000080781c */ /* 0x000fe20003f0e170 */
[----:B------:R-:W-:Y:S02]  /*09e0*/  VIADD R14, R4, 0x3000 ;  /* 0x00003000040e7836 */ /* 0x000fe40000000000 */
[----:B------:R-:W-:Y:S01]  /*09f0*/  VIADD R11, R7, 0xfffffff4 ;  /* 0xfffffff4070b7836 */ /* 0x000fe20000000000 */
[C---:B------:R-:W-:Y:S02]  /*0a00*/  LEA R19, R3.reuse, R12, 0x18 ;  /* 0x0000000c03137211 */ /* 0x040fe400078ec0ff */
[----:B------:R-:W-:-:S07]  /*0a10*/  LEA R9, R3, R14, 0x18 ;  /* 0x0000000e03097211 */ /* 0x000fce00078ec0ff */
.L_x_11:
[----:B------:R-:W-:Y:S01]  /*0a20*/  LEA R23, R18, R2, 0x2 ;  /* 0x0000000212177211 */ /* 0x000fe200078e10ff */
[----:B------:R-:W-:Y:S02]  /*0a30*/  IMAD R22, R10, 0x4, R19 ;  /* 0x000000040a167824 */ /* 0x000fe400078e0213 */
[----:B---3--:R-:W-:Y:S02]  /*0a40*/  HFMA2 R17, -RZ, RZ, 0, 0 ;  /* 0x00000000ff117431 */ /* 0x008fe400000001ff */
[----:B------:R-:W-:Y:S01]  /*0a50*/  IMAD R20, R18, 0x4, R6 ;  /* 0x0000000412147824 */ /* 0x000fe200078e0206 */
[----:B------:R-:W0:Y:S01]  /*0a60*/  LDS R15, [R23] ;  /* 0x00000000170f7984 */ /* 0x000e220000000800 */
[C---:B------:R-:W-:Y:S01]  /*0a70*/  IMAD R21, R10.reuse, 0x8, R9 ;  /* 0x000000080a157824 */ /* 0x040fe200078e0209 */
[----:B------:R-:W-:Y:S01]  /*0a80*/  IADD3 R10, PT, PT, R10, 0x10, RZ ;  /* 0x000000100a0a7810 */ /* 0x000fe20007ffe0ff */
[----:B------:R-:W-:Y:S02]  /*0a90*/  IMAD.MOV.U32 R13, RZ, RZ, RZ ;  /* 0x000000ffff0d7224 */ /* 0x000fe400078e00ff */
[----:B------:R-:W-:-:S05]  /*0aa0*/  VIADD R18, R18, 0x10 ;  /* 0x0000001012127836 */ /* 0x000fca0000000000 */
[----:B------:R-:W-:Y:S01]  /*0ab0*/  ISETP.GE.AND P1, PT, R18, R11, PT ;  /* 0x0000000b1200720c */ /* 0x000fe20003f26270 */
[----:B0-----:R0:W-:Y:S04]  /*0ac0*/  STS [R22], R15 ;  /* 0x0000000f16007388 */ /* 0x0011e80000000800 */
[----:B------:R-:W1:Y:S01]  /*0ad0*/  LDS R16, [R20] ;  /* 0x0000000014107984 */ /* 0x000e620000000800 */
[----:B0-----:R-:W-:-:S03]  /*0ae0*/  IMAD.MOV.U32 R15, RZ, RZ, RZ ;  /* 0x000000ffff0f7224 */ /* 0x001fc600078e00ff */
[----:B-1----:R-:W-:Y:S04]  /*0af0*/  STS.64 [R21], R16 ;  /* 0x0000001015007388 */ /* 0x002fe80000000a00 */
[----:B------:R-:W0:Y:S04]  /*0b00*/  LDS R25, [R23+0x4] ;  /* 0x0000040017197984 */ /* 0x000e280000000800 */
[----:B0-----:R-:W-:Y:S04]  /*0b10*/  STS [R22+0x4], R25 ;  /* 0x0000041916007388 */ /* 0x001fe80000000800 */
[----:B------:R-:W0:Y:S04]  /*0b20*/  LDS R12, [R20+0x4] ;  /* 0x00000400140c7984 */ /* 0x000e280000000800 */
[----:B0-----:R-:W-:Y:S04]  /*0b30*/  STS.64 [R21+0x8], R12 ;  /* 0x0000080c15007388 */ /* 0x001fe80000000a00 */
        /* <DEDUP_REMOVED lines=55> */
[----:B0-----:R3:W-:Y:S01]  /*0eb0*/  STS.64 [R21+0x78], R16 ;  /* 0x0000781015007388 */ /* 0x0017e20000000a00 */
[----:B------:R-:W-:Y:S05]  /*0ec0*/  @!P1 BRA `(.L_x_11) ;  /* 0xfffffff800d49947 */ /* 0x000fea000383ffff */
.L_x_10:
[----:B------:R-:W-:-:S05]  /*0ed0*/  IMAD.IADD R9, R7, 0x1, -R18 ;  /* 0x0000000107097824 */ /* 0x000fca00078e0a12 */
[----:B------:R-:W-:-:S13]  /*0ee0*/  ISETP.GT.AND P1, PT, R9, 0x4, PT ;  /* 0x000000040900780c */ /* 0x000fda0003f24270 */
[----:B------:R-:W-:Y:S05]  /*0ef0*/  @!P1 BRA `(.L_x_12) ;  /* 0x0000000000b89947 */ /* 0x000fea0003800000 */
[----:B------:R-:W-:Y:S01]  /*0f00*/  IMAD R19, R18, 0x4, R2 ;  /* 0x0000000412137824 */ /* 0x000fe200078e0202 */
[----:B---3--:R-:W-:Y:S01]  /*0f10*/  MOV R17, RZ ;  /* 0x000000ff00117202 */ /* 0x008fe20000000f00 */
[----:B012---:R-:W-:Y:S01]  /*0f20*/  VIADD R12, R4, 0x2000 ;  /* 0x00002000040c7836 */ /* 0x007fe20000000000 */
[----:B------:R-:W-:Y:S01]  /*0f30*/  PLOP3.LUT P0, PT, PT, PT, PT, 0x8, 0x80 ;  /* 0x000000000080781c */ /* 0x000fe20003f0e170 */
[----:B------:R-:W-:Y:S01]  /*0f40*/  IMAD R9, R18, 0x4, R6 ;  /* 0x0000000412097824 */ /* 0x000fe200078e0206 */
[----:B------:R-:W0:Y:S01]  /*0f50*/  LDS R14, [R19] ;  /* 0x00000000130e7984 */ /* 0x000e220000000800 */
[----:B------:R-:W-:Y:S01]  /*0f60*/  IMAD.MOV.U32 R13, RZ, RZ, RZ ;  /* 0x000000ffff0d7224 */ /* 0x000fe200078e00ff */
[C---:B------:R-:W-:Y:S01]  /*0f70*/  LEA R11, R3.reuse, R12, 0x18 ;  /* 0x0000000c030b7211 */ /* 0x040fe200078ec0ff */
[----:B------:R-:W-:Y:S02]  /*0f80*/  VIADD R12, R4, 0x3000 ;  /* 0x00003000040c7836 */ /* 0x000fe40000000000 */
[----:B------:R-:W-:Y:S01]  /*0f90*/  IMAD.MOV.U32 R15, RZ, RZ, RZ ;  /* 0x000000ffff0f7224 */ /* 0x000fe200078e00ff */
[----:B------:R-:W-:Y:S01]  /*0fa0*/  LEA R11, R10, R11, 0x2 ;  /* 0x0000000b0a0b7211 */ /* 0x000fe200078e10ff */
[----:B------:R-:W-:Y:S01]  /*0fb0*/  VIADD R18, R18, 0x8 ;  /* 0x0000000812127836 */ /* 0x000fe20000000000 */
[----:B------:R-:W-:-:S05]  /*0fc0*/  LEA R21, R3, R12, 0x18 ;  /* 0x0000000c03157211 */ /* 0x000fca00078ec0ff */
[C---:B------:R-:W-:Y:S01]  /*0fd0*/  IMAD R21, R10.reuse, 0x8, R21 ;  /* 0x000000080a157824 */ /* 0x040fe200078e0215 */
[----:B------:R-:W-:Y:S01]  /*0fe0*/  IADD3 R10, PT, PT, R10, 0x8, RZ ;  /* 0x000000080a0a7810 */ /* 0x000fe20007ffe0ff */
[----:B0-----:R-:W-:Y:S04]  /*0ff0*/  STS [R11], R14 ;  /* 0x0000000e0b007388 */ /* 0x001fe80000000800 */
[----:B------:R-:W0:Y:S04]  /*1000*/  LDS R16, [R9] ;  /* 0x0000000009107984 */ /* 0x000e280000000800 */
[----:B0-----:R-:W-:Y:S04]  /*1010*/  STS.64 [R21], R16 ;  /* 0x0000001015007388 */ /* 0x001fe80000000a00 */
        /* <DEDUP_REMOVED lines=27> */
[----:B0-----:R4:W-:Y:S02]  /*11d0*/  STS.64 [R21+0x38], R12 ;  /* 0x0000380c15007388 */ /* 0x0019e40000000a00 */
.L_x_12:
[----:B------:R-:W-:-:S13]  /*11e0*/  ISETP.EQ.AND P1, PT, R18, R7, PT ;  /* 0x000000071200720c */ /* 0x000fda0003f22270 */
[----:B------:R-:W-:Y:S05]  /*11f0*/  @!P0 BRA P1, `(.L_x_7) ;  /* 0x00000000007c8947 */ /* 0x000fea0000800000 */
.L_x_9:
[C---:B012-4-:R-:W-:Y:S02]  /*1200*/  VIADD R12, R4.reuse, 0x2000 ;  /* 0x00002000040c7836 */ /* 0x057fe40000000000 */
[----:B------:R-:W-:-:S03]  /*1210*/  VIADD R14, R4, 0x3000 ;  /* 0x00003000040e7836 */ /* 0x000fc60000000000 */
[C---:B------:R-:W-:Y:S02]  /*1220*/  LEA R9, R3.reuse, R12, 0x18 ;  /* 0x0000000c03097211 */ /* 0x040fe400078ec0ff */
[----:B------:R-:W-:-:S07]  /*1230*/  LEA R11, R3, R14, 0x18 ;  /* 0x0000000e030b7211 */ /* 0x000fce00078ec0ff */
.L_x_13:
[----:B------:R-:W-:Y:S01]  /*1240*/  IMAD R22, R18, 0x4, R2 ;  /* 0x0000000412167824 */ /* 0x000fe200078e0202 */
[----:B------:R-:W-:Y:S01]  /*1250*/  LEA R23, R10, R9, 0x2 ;  /* 0x000000090a177211 */ /* 0x000fe200078e10ff */
[----:B------:R-:W-:Y:S02]  /*1260*/  IMAD R24, R18, 0x4, R6 ;  /* 0x0000000412187824 */ /* 0x000fe400078e0206 */
[----:B------:R-:W-:Y:S02]  /*1270*/  HFMA2 R15, -RZ, RZ, 0, 0 ;  /* 0x00000000ff0f7431 */ /* 0x000fe400000001ff */
[----:B0-----:R-:W-:Y:S01]  /*1280*/  IMAD R25, R10, 0x8, R11 ;  /* 0x000000080a197824 */ /* 0x001fe200078e020b */
[----:B---3--:R-:W0:Y:S01]  /*1290*/  LDS R16, [R22] ;  /* 0x0000000016107984 */ /* 0x008e220000000800 */
[----:B------:R-:W-:Y:S02]  /*12a0*/  IMAD.MOV.U32 R13, RZ, RZ, RZ ;  /* 0x000000ffff0d7224 */ /* 0x000fe400078e00ff */
[----:B------:R-:W-:-:S02]  /*12b0*/  IMAD.MOV.U32 R17, RZ, RZ, RZ ;  /* 0x000000ffff117224 */ /* 0x000fc400078e00ff */
[----:B------:R-:W-:Y:S02]  /*12c0*/  VIADD R18, R18, 0x4 ;  /* 0x0000000412127836 */ /* 0x000fe40000000000 */
[----:B------:R-:W-:-:S03]  /*12d0*/  VIADD R10, R10, 0x4 ;  /* 0x000000040a0a7836 */ /* 0x000fc60000000000 */
[----:B------:R-:W-:Y:S01]  /*12e0*/  ISETP.NE.AND P0, PT, R18, R7, PT ;  /* 0x000000071200720c */ /* 0x000fe20003f05270 */
        /* <DEDUP_REMOVED lines=15> */
[----:B------:R-:W-:Y:S05]  /*13e0*/  @P0 BRA `(.L_x_13) ;  /* 0xfffffffc00940947 */ /* 0x000fea000383ffff */
.L_x_7:
[----:B------:R-:W-:Y:S02]  /*13f0*/  ISETP.GE.AND P0, PT, R8, R5, PT ;  /* 0x000000050800720c */ /* 0x000fe40003f06270 */
[----:B------:R-:W-:-:S11]  /*1400*/  MOV R9, R10 ;  /* 0x0000000a00097202 */ /* 0x000fd60000000f00 */
[----:B------:R-:W-:Y:S05]  /*1410*/  @P0 BRA `(.L_x_14) ;  /* 0x0000000c00480947 */ /* 0x000fea0003800000 */
[----:B------:R-:W-:Y:S02]  /*1420*/  IMAD.IADD R7, R5, 0x1, -R8 ;  /* 0x0000000105077824 */ /* 0x000fe400078e0a08 */
[----:B------:R-:W-:-:S03]  /*1430*/  IMAD.MOV.U32 R9, RZ, RZ, R10 ;  /* 0x000000ffff097224 */ /* 0x000fc600078e000a */
[----:B------:R-:W-:Y:S01]  /*1440*/  LOP3.LUT P0, R14, R7, 0x3, RZ, 0xc0, !PT ;  /* 0x00000003070e7812 */ /* 0x000fe2000780c0ff */
[----:B------:R-:W-:-:S12]  /*1450*/  IMAD.MOV.U32 R7, RZ, RZ, R8 ;  /* 0x000000ffff077224 */ /* 0x000fd800078e0008 */
[----:B------:R-:W-:Y:S05]  /*1460*/  @!P0 BRA `(.L_x_15) ;  /* 0x0000000000848947 */ /* 0x000fea0003800000 */
[----:B0-----:R-:W-:Y:S01]  /*1470*/  LEA R15, R8, R2, 0x2 ;  /* 0x00000002080f7211 */ /* 0x001fe200078e10ff */
[C---:B-12-4-:R-:W-:Y:S01]  /*1480*/  VIADD R12, R4.reuse, 0x2000 ;  /* 0x00002000040c7836 */ /* 0x056fe20000000000 */
[----:B------:R-:W-:Y:S01]  /*1490*/  IADD3 R18, PT, PT, R4, 0x3000, RZ ;  /* 0x0000300004127810 */ /* 0x000fe20007ffe0ff */
[----:B---3--:R-:W-:Y:S01]  /*14a0*/  IMAD R17, R8, 0x4, R6 ;  /* 0x0000000408117824 */ /* 0x008fe200078e0206 */
[----:B------:R-:W-:Y:S01]  /*14b0*/  ISETP.NE.AND P0, PT, R14, 0x1, PT ;  /* 0x000000010e00780c */ /* 0x000fe20003f05270 */
[----:B------:R-:W0:Y:S01]  /*14c0*/  LDS R11, [R15] ;  /* 0x000000000f0b7984 */ /* 0x000e220000000800 */
[C---:B------:R-:W-:Y:S01]  /*14d0*/  LEA R7, R3.reuse, R12, 0x18 ;  /* 0x0000000c03077211 */ /* 0x040fe200078ec0ff */
[----:B------:R-:W-:Y:S01]  /*14e0*/  IMAD.MOV.U32 R13, RZ, RZ, RZ ;  /* 0x000000ffff0d7224 */ /* 0x000fe200078e00ff */
[----:B------:R-:W-:Y:S02]  /*14f0*/  LEA R19, R3, R18, 0x18 ;  /* 0x0000001203137211 */ /* 0x000fe400078ec0ff */
[C---:B------:R-:W-:Y:S01]  /*1500*/  IADD3 R9, PT, PT, R10.reuse, 0x1, RZ ;  /* 0x000000010a097810 */ /* 0x040fe20007ffe0ff */
[----:B------:R-:W-:-:S02]  /*1510*/  IMAD R16, R10, 0x4, R7 ;  /* 0x000000040a107824 */ /* 0x000fc400078e0207 */
[----:B------:R-:W-:Y:S02]  /*1520*/  IMAD R19, R10, 0x8, R19 ;  /* 0x000000080a137824 */ /* 0x000fe400078e0213 */
[----:B------:R-:W-:Y:S01]  /*1530*/  VIADD R7, R8, 0x1 ;  /* 0x0000000108077836 */ /* 0x000fe20000000000 */
        /* <DEDUP_REMOVED lines=13> */
[----:B------:R-:W1:Y:S01]  /*1610*/  LDS R11, [R15+0x8] ;  /* 0x000008000f0b7984 */ /* 0x000e620000000800 */
[----:B0-----:R-:W-:Y:S01]  /*1620*/  MOV R13, RZ ;  /* 0x000000ff000d7202 */ /* 0x001fe20000000f00 */
[----:B------:R-:W-:Y:S02]  /*1630*/  VIADD R9, R10, 0x3 ;  /* 0x000000030a097836 */ /* 0x000fe40000000000 */
[----:B------:R-:W-:Y:S01]  /*1640*/  VIADD R7, R8, 0x3 ;  /* 0x0000000308077836 */ /* 0x000fe20000000000 */
[----:B-1----:R-:W-:Y:S04]  /*1650*/  STS [R16+0x8], R11 ;  /* 0x0000080b10007388 */ /* 0x002fe80000000800 */
[----:B------:R-:W0:Y:S04]  /*1660*/  LDS R12, [R17+0x8] ;  /* 0x00000800110c7984 */ /* 0x000e280000000800 */
[----:B0-----:R0:W-:Y:S02]  /*1670*/  STS.64 [R19+0x10], R12 ;  /* 0x0000100c13007388 */ /* 0x0011e40000000a00 */
.L_x_15:
        /* <DEDUP_REMOVED lines=9> */
[C---:B012-4-:R-:W-:Y:S01]  /*1710*/  VIADD R12, R4.reuse, 0x2000 ;  /* 0x00002000040c7836 */ /* 0x057fe20000000000 */
[----:B------:R-:W-:Y:S01]  /*1720*/  PLOP3.LUT P0, PT, PT, PT, PT, 0x8, 0x80 ;  /* 0x000000000080781c */ /* 0x000fe20003f0e170 */
[----:B------:R-:W-:Y:S02]  /*1730*/  VIADD R8, R4, 0x3000 ;  /* 0x0000300004087836 */ /* 0x000fe40000000000 */
[----:B------:R-:W-:Y:S01]  /*1740*/  VIADD R10, R5, 0xfffffff4 ;  /* 0xfffffff4050a7836 */ /* 0x000fe20000000000 */
[C---:B------:R-:W-:Y:S02]  /*1750*/  LEA R12, R3.reuse, R12, 0x18 ;  /* 0x0000000c030c7211 */ /* 0x040fe400078ec0ff */
[----:B------:R-:W-:-:S07]  /*1760*/  LEA R8, R3, R8, 0x18 ;  /* 0x0000000803087211 */ /* 0x000fce00078ec0ff */
.L_x_18:
[----:B---3--:R-:W-:Y:S01]  /*1770*/  LEA R21, R7, R2, 0x2 ;  /* 0x0000000207157211 */ /* 0x008fe200078e10ff */
[----:B------:R-:W-:Y:S02]  /*1780*/  IMAD R20, R9, 0x4, R12 ;  /* 0x0000000409147824 */ /* 0x000fe400078e020c */
[----:B0-----:R-:W-:Y:S02]  /*1790*/  HFMA2 R15, -RZ, RZ, 0, 0 ;  /* 0x00000000ff0f7431 */ /* 0x001fe400000001ff */
        /* <DEDUP_REMOVED lines=72> */
.L_x_17:
[----:B------:R-:W-:-:S05]  /*1c20*/  IMAD.IADD R8, R5, 0x1, -R7 ;  /* 0x0000000105087824 */ /* 0x000fca00078e0a07 */
[----:B------:R-:W-:-:S13]  /*1c30*/  ISETP.GT.AND P1, PT, R8, 0x4, PT ;  /* 0x000000040800780c */ /* 0x000fda0003f24270 */
[----:B------:R-:W-:Y:S05]  /*1c40*/  @!P1 BRA `(.L_x_19) ;  /* 0x0000000000b89947 */ /* 0x000fea0003800000 */
[----:B------:R-:W-:Y:S01]  /*1c50*/  IMAD R18, R7, 0x4, R2 ;  /* 0x0000000407127824 */ /* 0x000fe200078e0202 */
[----:B0-----:R-:W-:Y:S01]  /*1c60*/  MOV R11, RZ ;  /* 0x000000ff000b7202 */ /* 0x001fe20000000f00 */
[C---:B------:R-:W-:Y:S01]  /*1c70*/  VIADD R8, R4.reuse, 0x2000 ;  /* 0x0000200004087836 */ /* 0x040fe20000000000 */
[----:B------:R-:W-:Y:S01]  /*1c80*/  PLOP3.LUT P0, PT, PT, PT, PT, 0x8, 0x80 ;  /* 0x000000000080781c */ /* 0x000fe20003f0e170 */
[----:B-12-4-:R-:W-:Y:S01]  /*1c90*/  VIADD R12, R4, 0x3000 ;  /* 0x00003000040c7836 */ /* 0x016fe20000000000 */
[----:B------:R-:W0:Y:S01]  /*1ca0*/  LDS R15, [R18] ;  /* 0x00000000120f7984 */ /* 0x000e220000000800 */
[----:B------:R-:W-:Y:S01]  /*1cb0*/  IMAD.MOV.U32 R13, RZ, RZ, RZ ;  /* 0x000000ffff0d7224 */ /* 0x000fe200078e00ff */
[C---:B------:R-:W-:Y:S02]  /*1cc0*/  LEA R8, R3.reuse, R8, 0x18 ;  /* 0x0000000803087211 */ /* 0x040fe400078ec0ff */
[----:B------:R-:W-:Y:S02]  /*1cd0*/  LEA R12, R3, R12, 0x18 ;  /* 0x0000000c030c7211 */ /* 0x000fe400078ec0ff */
[----:B---3--:R-:W-:Y:S01]  /*1ce0*/  LEA R16, R9, R8, 0x2 ;  /* 0x0000000809107211 */ /* 0x008fe200078e10ff */
[----:B------:R-:W-:-:S02]  /*1cf0*/  IMAD R8, R7, 0x4, R6 ;  /* 0x0000000407087824 */ /* 0x000fc400078e0206 */
[C---:B------:R-:W-:Y:S01]  /*1d00*/  IMAD R17, R9.reuse, 0x8, R12 ;  /* 0x0000000809117824 */ /* 0x040fe200078e020c */
[----:B------:R-:W-:Y:S01]  /*1d10*/  IADD3 R9, PT, PT, R9, 0x8, RZ ;  /* 0x0000000809097810 */ /* 0x000fe20007ffe0ff */
[----:B------:R-:W-:Y:S01]  /*1d20*/  VIADD R7, R7, 0x8 ;  /* 0x0000000807077836 */ /* 0x000fe20000000000 */
        /* <DEDUP_REMOVED lines=32> */
.L_x_19:
[----:B------:R-:W-:-:S13]  /*1f30*/  ISETP.EQ.AND P1, PT, R7, R5, PT ;  /* 0x000000050700720c */ /* 0x000fda0003f22270 */
[----:B------:R-:W-:Y:S05]  /*1f40*/  @!P0 BRA P1, `(.L_x_14) ;  /* 0x00000000007c8947 */ /* 0x000fea0000800000 */
.L_x_16:
[C---:B------:R-:W-:Y:S02]  /*1f50*/  VIADD R8, R4.reuse, 0x2000 ;  /* 0x0000200004087836 */ /* 0x040fe40000000000 */
[----:B------:R-:W-:-:S03]  /*1f60*/  VIADD R10, R4, 0x3000 ;  /* 0x00003000040a7836 */ /* 0x000fc60000000000 */
[C---:B------:R-:W-:Y:S02]  /*1f70*/  LEA R18, R3.reuse, R8, 0x18 ;  /* 0x0000000803127211 */ /* 0x040fe400078ec0ff */
[----:B------:R-:W-:-:S07]  /*1f80*/  LEA R20, R3, R10, 0x18 ;  /* 0x0000000a03147211 */ /* 0x000fce00078ec0ff */
.L_x_20:
[----:B0-----:R-:W-:Y:S01]  /*1f90*/  IMAD R19, R7, 0x4, R2 ;  /* 0x0000000407137824 */ /* 0x001fe200078e0202 */
[----:B-1234-:R-:W-:Y:S01]  /*1fa0*/  LEA R21, R9, R18, 0x2 ;  /* 0x0000001209157211 */ /* 0x01efe200078e10ff */
[----:B------:R-:W-:Y:S02]  /*1fb0*/  IMAD R22, R7, 0x4, R6 ;  /* 0x0000000407167824 */ /* 0x000fe400078e0206 */
[----:B------:R-:W-:Y:S02]  /*1fc0*/  HFMA2 R13, -RZ, RZ, 0, 0 ;  /* 0x00000000ff0d7431 */ /* 0x000fe400000001ff */
[----:B------:R-:W-:Y:S01]  /*1fd0*/  IMAD R23, R9, 0x8, R20 ;  /* 0x0000000809177824 */ /* 0x000fe200078e0214 */
[----:B------:R-:W0:Y:S01]  /*1fe0*/  LDS R8, [R19] ;  /* 0x0000000013087984 */ /* 0x000e220000000800 */
        /* <DEDUP_REMOVED lines=21> */
.L_x_14:
[----:B------:R-:W-:Y:S01]  /*2140*/  LEA R8, R3, R4, 0x18 ;  /* 0x0000000403087211 */ /* 0x000fe200078ec0ff */
[----:B------:R-:W5:Y:S04]  /*2150*/  LDCU UR4, c[0x0][0x3bc] ;  /* 0x00007780ff0477ac */ /* 0x000f680008000800 */
[----:B0-----:R-:W0:Y:S01]  /*2160*/  LDS R10, [R8+0x5008] ;  /* 0x00500800080a7984 */ /* 0x001e220000000800 */
[----:B-----5:R-:W-:Y:S01]  /*2170*/  MOV R6, UR4 ;  /* 0x0000000400067c02 */ /* 0x020fe20008000f00 */
[----:B0-----:R-:W-:-:S05]  /*2180*/  IMAD.IADD R7, R5, 0x1, R10 ;  /* 0x0000000105077824 */ /* 0x001fca00078e020a */
[----:B------:R-:W-:-:S13]  /*2190*/  ISETP.GE.AND P0, PT, R7, R6, PT ;  /* 0x000000060700720c */ /* 0x000fda0003f06270 */
[----:B------:R-:W-:Y:S05]  /*21a0*/  @!P0 BRA `(.L_x_21) ;  /* 0xffffffe0005c8947 */ /* 0x000fea000383ffff */
.L_x_2:
[----:B------:R-:W-:-:S13]  /*21b0*/  ISETP.GE.AND P0, PT, R9, R6, PT ;  /* 0x000000060900720c */ /* 0x000fda0003f06270 */
[----:B------:R-:W-:Y:S05]  /*21c0*/  @P0 BRA `(.L_x_22) ;  /* 0x0000000c00480947 */ /* 0x000fea0003800000 */
[--C-:B------:R-:W-:Y:S02]  /*21d0*/  IMAD.IADD R7, R6, 0x1, -R9.reuse ;  /* 0x0000000106077824 */ /* 0x100fe400078e0a09 */
[----:B------:R-:W-:-:S03]  /*21e0*/  IMAD.MOV.U32 R11, RZ, RZ, R9 ;  /* 0x000000ffff0b7224 */ /* 0x000fc600078e0009 */
[----:B------:R-:W-:Y:S02]  /*21f0*/  LOP3.LUT P0, R14, R7, 0x3, RZ, 0xc0, !PT ;  /* 0x00000003070e7812 */ /* 0x000fe4000780c0ff */
[----:B------:R-:W-:-:S11]  /*2200*/  MOV R7, R5 ;  /* 0x0000000500077202 */ /* 0x000fd60000000f00 */
[----:B------:R-:W-:Y:S05]  /*2210*/  @!P0 BRA `(.L_x_23) ;  /* 0x0000000000848947 */ /* 0x000fea0003800000 */
[C---:B------:R-:W-:Y:S01]  /*2220*/  IMAD R15, R5.reuse, 0x4, R2 ;  /* 0x00000004050f7824 */ /* 0x040fe200078e0202 */
[----:B---3--:R-:W-:Y:S01]  /*2230*/  LEA R16, R5, R8, 0x2 ;  /* 0x0000000805107211 */ /* 0x008fe200078e10ff */
[----:B-12-4-:R-:W-:Y:S01]  /*2240*/  VIADD R12, R4, 0x2000 ;  /* 0x00002000040c7836 */ /* 0x016fe20000000000 */
[----:B------:R-:W-:Y:S01]  /*2250*/  ISETP.NE.AND P0, PT, R14, 0x1, PT ;  /* 0x000000010e00780c */ /* 0x000fe20003f05270 */
[----:B------:R-:W-:Y:S01]  /*2260*/  VIADD R18, R4, 0x3000 ;  /* 0x0000300004127836 */ /* 0x000fe20000000000 */
[----:B------:R-:W0:Y:S01]  /*2270*/  LDS R10, [R15] ;  /* 0x000000000f0a7984 */ /* 0x000e220000000800 */
[----:B------:R-:W-:Y:S01]  /*2280*/  IMAD.MOV.U32 R13, RZ, RZ, RZ ;  /* 0x000000ffff0d7224 */ /* 0x000fe200078e00ff */
[----:B------:R-:W-:Y:S01]  /*2290*/  LEA R12, R3, R12, 0x18 ;  /* 0x0000000c030c7211 */ /* 0x000fe200078ec0ff */
[----:B------:R-:W-:Y:S01]  /*22a0*/  VIADD R7, R5, 0x1 ;  /* 0x0000000105077836 */ /* 0x000fe20000000000 */
[----:B------:R-:W-:Y:S02]  /*22b0*/  LEA R18, R3, R18, 0x18 ;  /* 0x0000001203127211 */ /* 0x000fe400078ec0ff */
[C---:B------:R-:W-:Y:S01]  /*22c0*/  IADD3 R11, PT, PT, R9.reuse, 0x1, RZ ;  /* 0x00000001090b7810 */ /* 0x040fe20007ffe0ff */
[----:B------:R-:W-:-:S02]  /*22d0*/  IMAD R17, R9, 0x4, R12 ;  /* 0x0000000409117824 */ /* 0x000fc400078e020c */
[----:B------:R-:W-:-:S03]  /*22e0*/  IMAD R19, R9, 0x8, R18 ;  /* 0x0000000809137824 */ /* 0x000fc600078e0212 */
[----:B0-----:R-:W-:Y:S04]  /*22f0*/  STS [R17], R10 ;  /* 0x0000000a11007388 */ /* 0x001fe80000000800 */
[----:B------:R-:W0:Y:S04]  /*2300*/  LDS R12, [R16] ;  /* 0x00000000100c7984 */ /* 0x000e280000000800 */
[----:B0-----:R0:W-:Y:S01]  /*2310*/  STS.64 [R19], R12 ;  /* 0x0000000c13007388 */ /* 0x0011e20000000a00 */
[----:B------:R-:W-:Y:S05]  /*2320*/  @!P0 BRA `(.L_x_23) ;  /* 0x0000000000408947 */ /* 0x000fea0003800000 */
[----:B------:R-:W1:Y:S01]  /*2330*/  LDS R10, [R15+0x4] ;  /* 0x000004000f0a7984 */ /* 0x000e620000000800 */
[----:B0-----:R-:W-:Y:S01]  /*2340*/  IMAD.MOV.U32 R13, RZ, RZ, RZ ;  /* 0x000000ffff0d7224 */ /* 0x001fe200078e00ff */
[----:B------:R-:W-:Y:S01]  /*2350*/  ISETP.NE.AND P0, PT, R14, 0x2, PT ;  /* 0x000000020e00780c */ /* 0x000fe20003f05270 */
[----:B------:R-:W-:Y:S01]  /*2360*/  VIADD R11, R9, 0x2 ;  /* 0x00000002090b7836 */ /* 0x000fe20000000000 */
[----:B------:R-:W-:Y:S01]  /*2370*/  IADD3 R7, PT, PT, R5, 0x2, RZ ;  /* 0x0000000205077810 */ /* 0x000fe20007ffe0ff */
[----:B-1----:R-:W-:Y:S04]  /*2380*/  STS [R17+0x4], R10 ;  /* 0x0000040a11007388 */ /* 0x002fe80000000800 */
[----:B------:R-:W0:Y:S04]  /*2390*/  LDS R12, [R16+0x4] ;  /* 0x00000400100c7984 */ /* 0x000e280000000800 */
[----:B0-----:R0:W-:Y:S02]  /*23a0*/  STS.64 [R19+0x8], R12 ;  /* 0x0000080c13007388 */ /* 0x0011e40000000a00 */
[----:B------:R-:W-:Y:S05]  /*23b0*/  @!P0 BRA `(.L_x_23) ;  /* 0x00000000001c8947 */ /* 0x000fea0003800000 */
[----:B------:R-:W1:Y:S01]  /*23c0*/  LDS R10, [R15+0x8] ;  /* 0x000008000f0a7984 */ /* 0x000e620000000800 */
[----:B0-----:R-:W-:Y:S02]  /*23d0*/  IMAD.MOV.U32 R13, RZ, RZ, RZ ;  /* 0x000000ffff0d7224 */ /* 0x001fe400078e00ff */
[----:B------:R-:W-:Y:S02]  /*23e0*/  VIADD R7, R5, 0x3 ;  /* 0x0000000305077836 */ /* 0x000fe40000000000 */
[----:B------:R-:W-:Y:S01]  /*23f0*/  VIADD R11, R9, 0x3 ;  /* 0x00000003090b7836 */ /* 0x000fe20000000000 */
[----:B-1----:R-:W-:Y:S04]  /*2400*/  STS [R17+0x8], R10 ;  /* 0x0000080a11007388 */ /* 0x002fe80000000800 */
[----:B------:R-:W0:Y:S04]  /*2410*/  LDS R12, [R16+0x8] ;  /* 0x00000800100c7984 */ /* 0x000e280000000800 */
[----:B0-----:R0:W-:Y:S02]  /*2420*/  STS.64 [R19+0x10], R12 ;  /* 0x0000100c13007388 */ /* 0x0011e40000000a00 */
.L_x_23:
[----:B------:R-:W-:-:S04]  /*2430*/  IADD3 R5, PT, PT, R9, -R6, RZ ;  /* 0x8000000609057210 */ /* 0x000fc80007ffe0ff */
[----:B------:R-:W-:-:S13]  /*2440*/  ISETP.GT.U32.AND P0, PT, R5, -0x4, PT ;  /* 0xfffffffc0500780c */ /* 0x000fda0003f04070 */
[----:B------:R-:W-:Y:S05]  /*2450*/  @P0 BRA `(.L_x_22) ;  /* 0x0000000800a40947 */ /* 0x000fea0003800000 */
[----:B------:R-:W-:-:S13]  /*2460*/  ISETP.GE.AND P0, PT, R11, R6, PT ;  /* 0x000000060b00720c */ /* 0x000fda0003f06270 */
[----:B------:R-:W-:Y:S05]  /*2470*/  @P0 BRA `(.L_x_24) ;  /* 0x0000000800200947 */ /* 0x000fea0003800000 */
[----:B------:R-:W-:Y:S01]  /*2480*/  IMAD.IADD R5, R6, 0x1, -R11 ;  /* 0x0000000106057824 */ /* 0x000fe200078e0a0b */
[----:B------:R-:W-:-:S04]  /*2490*/  PLOP3.LUT P0, PT, PT, PT, PT, 0x80, 0x8 ;  /* 0x000000000008781c */ /* 0x000fc80003f0f070 */
[----:B------:R-:W-:-:S13]  /*24a0*/  ISETP.GT.AND P1, PT, R5, 0xc, PT ;  /* 0x0000000c0500780c */ /* 0x000fda0003f24270 */
[----:B------:R-:W-:Y:S05]  /*24b0*/  @!P1 BRA `(.L_x_25) ;  /* 0x0000000400449947 */ /* 0x000fea0003800000 */
[C---:B------:R-:W-:Y:S01]  /*24c0*/  VIADD R14, R4.reuse, 0x2000 ;  /* 0x00002000040e7836 */ /* 0x040fe20000000000 */
[----:B------:R-:W-:Y:S01]  /*24d0*/  PLOP3.LUT P0, PT, PT, PT, PT, 0x8, 0x80 ;  /* 0x000000000080781c */ /* 0x000fe20003f0e170 */
[----:B------:R-:W-:Y:S01]  /*24e0*/  VIADD R10, R4, 0x3000 ;  /* 0x00003000040a7836 */ /* 0x000fe20000000000 */
[----:B012-4-:R-:W-:Y:S02]  /*24f0*/  IADD3 R12, PT, PT, R6, -0xc, RZ ;  /* 0xfffffff4060c7810 */ /* 0x017fe40007ffe0ff */
[C---:B------:R-:W-:Y:S02]  /*2500*/  LEA R14, R3.reuse, R14, 0x18 ;  /* 0x0000000e030e7211 */ /* 0x040fe400078ec0ff */
[----:B------:R-:W-:-:S07]  /*2510*/  LEA R10, R3, R10, 0x18 ;  /* 0x0000000a030a7211 */ /* 0x000fce00078ec0ff */
.L_x_26:
[----:B------:R-:W-:Y:S01]  /*2520*/  IMAD R15, R7, 0x4, R2 ;  /* 0x00000004070f7824 */ /* 0x000fe200078e0202 */
[C---:B0-----:R-:W-:Y:S01]  /*2530*/  LEA R5, R11.reuse, R10, 0x3 ;  /* 0x0000000a0b057211 */ /* 0x041fe200078e18ff */
[C---:B------:R-:W-:Y:S01]  /*2540*/  IMAD R13, R11.reuse, 0x4, R14 ;  /* 0x000000040b0d7824 */ /* 0x040fe200078e020e */
[----:B------:R-:W-:Y:S01]  /*2550*/  IADD3 R11, PT, PT, R11, 0x10, RZ ;  /* 0x000000100b0b7810 */ /* 0x000fe20007ffe0ff */
[----:B------:R-:W-:Y:S01]  /*2560*/  IMAD R9, R7, 0x4, R8 ;  /* 0x0000000407097824 */ /* 0x000fe200078e0208 */
[----:B------:R-:W0:Y:S01]  /*2570*/  LDS R20, [R15] ;  /* 0x000000000f147984 */ /* 0x000e220000000800 */
[----:B---3--:R-:W-:Y:S01]  /*2580*/  IMAD.MOV.U32 R17, RZ, RZ, RZ ;  /* 0x000000ffff117224 */ /* 0x008fe200078e00ff */
[----:B------:R-:W-:Y:S01]  /*2590*/  ISETP.GE.AND P1, PT, R11, R12, PT ;  /* 0x0000000c0b00720c */ /* 0x000fe20003f26270 */
[----:B------:R-:W-:Y:S02]  /*25a0*/  IMAD.MOV.U32 R19, RZ, RZ, RZ ;  /* 0x000000ffff137224 */ /* 0x000fe400078e00ff */
[----:B------:R-:W-:-:S02]  /*25b0*/  IMAD.MOV.U32 R21, RZ, RZ, RZ ;  /* 0x000000ffff157224 */ /* 0x000fc400078e00ff */
[----:B------:R-:W-:Y:S01]  /*25c0*/  VIADD R7, R7, 0x10 ;  /* 0x0000001007077836 */ /* 0x000fe20000000000 */
        /* <DEDUP_REMOVED lines=64> */
.L_x_25:
[----:B0-----:R-:W-:-:S05]  /*29d0*/  IMAD.IADD R5, R6, 0x1, -R11 ;  /* 0x0000000106057824 */ /* 0x001fca00078e0a0b */
[----:B------:R-:W-:-:S13]  /*29e0*/  ISETP.GT.AND P1, PT, R5, 0x4, PT ;  /* 0x000000040500780c */ /* 0x000fda0003f24270 */
[----:B------:R-:W-:Y:S05]  /*29f0*/  @!P1 BRA `(.L_x_27) ;  /* 0x0000000000b89947 */ /* 0x000fea0003800000 */
[C---:B------:R-:W-:Y:S01]  /*2a00*/  IMAD R18, R7.reuse, 0x4, R2 ;  /* 0x0000000407127824 */ /* 0x040fe200078e0202 */
[C---:B------:R-:W-:Y:S01]  /*2a10*/  IADD3 R10, PT, PT, R4.reuse, 0x2000, RZ ;  /* 0x00002000040a7810 */ /* 0x040fe20007ffe0ff */
[----:B------:R-:W-:Y:S01]  /*2a20*/  IMAD R9, R7, 0x4, R8 ;  /* 0x0000000407097824 */ /* 0x000fe200078e0208 */
[----:B------:R-:W-:Y:S01]  /*2a30*/  PLOP3.LUT P0, PT, PT, PT, PT, 0x8, 0x80 ;  /* 0x000000000080781c */ /* 0x000fe20003f0e170 */
[----:B------:R-:W-:Y:S01]  /*2a40*/  VIADD R14, R4, 0x3000 ;  /* 0x00003000040e7836 */ /* 0x000fe20000000000 */
[----:B---3--:R-:W0:Y:S01]  /*2a50*/  LDS R17, [R18] ;  /* 0x0000000012117984 */ /* 0x008e220000000800 */
[----:B------:R-:W-:Y:S01]  /*2a60*/  LEA R10, R3, R10, 0x18 ;  /* 0x0000000a030a7211 */ /* 0x000fe200078ec0ff */
[----:B-12-4-:R-:W-:Y:S01]  /*2a70*/  IMAD.MOV.U32 R13, RZ, RZ, RZ ;  /* 0x000000ffff0d7224 */ /* 0x016fe200078e00ff */
[----:B------:R-:W-:Y:S01]  /*2a80*/  IADD3 R7, PT, PT, R7, 0x8, RZ ;  /* 0x0000000807077810 */ /* 0x000fe20007ffe0ff */
[----:B------:R-:W-:Y:S01]  /*2a90*/  IMAD.MOV.U32 R15, RZ, RZ, RZ ;  /* 0x000000ffff0f7224 */ /* 0x000fe200078e00ff */
[----:B------:R-:W-:Y:S01]  /*2aa0*/  LEA R14, R3, R14, 0x18 ;  /* 0x0000000e030e7211 */ /* 0x000fe200078ec0ff */
[----:B------:R-:W-:-:S03]  /*2ab0*/  IMAD R10, R11, 0x4, R10 ;  /* 0x000000040b0a7824 */ /* 0x000fc600078e020a */
[C---:B------:R-:W-:Y:S01]  /*2ac0*/  LEA R5, R11.reuse, R14, 0x3 ;  /* 0x0000000e0b057211 */ /* 0x040fe200078e18ff */
        /* <DEDUP_REMOVED lines=33> */
.L_x_27:
[----:B------:R-:W-:-:S13]  /*2ce0*/  ISETP.NE.OR P0, PT, R11, R6, P0 ;  /* 0x000000060b00720c */ /* 0x000fda0000705670 */
[----:B------:R-:W-:Y:S05]  /*2cf0*/  @!P0 BRA `(.L_x_22) ;  /* 0x00000000007c8947 */ /* 0x000fea0003800000 */
.L_x_24:
[C---:B------:R-:W-:Y:S02]  /*2d00*/  VIADD R10, R4.reuse, 0x2000 ;  /* 0x00002000040a7836 */ /* 0x040fe40000000000 */
[----:B012-4-:R-:W-:-:S03]  /*2d10*/  VIADD R12, R4, 0x3000 ;  /* 0x00003000040c7836 */ /* 0x017fc60000000000 */
[C---:B------:R-:W-:Y:S02]  /*2d20*/  LEA R18, R3.reuse, R10, 0x18 ;  /* 0x0000000a03127211 */ /* 0x040fe400078ec0ff */
[----:B------:R-:W-:-:S07]  /*2d30*/  LEA R20, R3, R12, 0x18 ;  /* 0x0000000c03147211 */ /* 0x000fce00078ec0ff */
.L_x_28:
[----:B------:R-:W-:Y:S01]  /*2d40*/  LEA R19, R7, R2, 0x2 ;  /* 0x0000000207137211 */ /* 0x000fe200078e10ff */
[----:B------:R-:W-:Y:S02]  /*2d50*/  IMAD R22, R11, 0x4, R18 ;  /* 0x000000040b167824 */ /* 0x000fe400078e0212 */
[----:B0-----:R-:W-:Y:S02]  /*2d60*/  HFMA2 R13, -RZ, RZ, 0, 0 ;  /* 0x00000000ff0d7431 */ /* 0x001fe400000001ff */
[C---:B---3--:R-:W-:Y:S01]  /*2d70*/  IMAD R21, R7.reuse, 0x4, R8 ;  /* 0x0000000407157824 */ /* 0x048fe200078e0208 */
[----:B------:R-:W-:Y:S01]  /*2d80*/  IADD3 R7, PT, PT, R7, 0x4, RZ ;  /* 0x0000000407077810 */ /* 0x000fe20007ffe0ff */
[----:B------:R-:W0:Y:S01]  /*2d90*/  LDS R5, [R19] ;  /* 0x0000000013057984 */ /* 0x000e220000000800 */
[----:B------:R-:W-:Y:S02]  /*2da0*/  IMAD R23, R11, 0x8, R20 ;  /* 0x000000080b177824 */ /* 0x000fe400078e0214 */
[----:B------:R-:W-:-:S02]  /*2db0*/  IMAD.MOV.U32 R15, RZ, RZ, RZ ;  /* 0x000000ffff0f7224 */ /* 0x000fc400078e00ff */
[----:B------:R-:W-:Y:S02]  /*2dc0*/  IMAD.MOV.U32 R17, RZ, RZ, RZ ;  /* 0x000000ffff117224 */ /* 0x000fe400078e00ff */
[----:B------:R-:W-:-:S05]  /*2dd0*/  VIADD R11, R11, 0x4 ;  /* 0x000000040b0b7836 */ /* 0x000fca0000000000 */
        /* <DEDUP_REMOVED lines=17> */
.L_x_22:
[----:B0-----:R-:W0:Y:S02]  /*2ef0*/  LDS R5, [R8+0x5008] ;  /* 0x0050080008057984 */ /* 0x001e240000000800 */
[----:B0-----:R-:W-:-:S05]  /*2f00*/  IMAD.SHL.U32 R5, R5, 0x2, RZ ;  /* 0x0000000205057824 */ /* 0x001fca00078e00ff */
[----:B------:R-:W-:Y:S04]  /*2f10*/  STS [R8+0x5008], R5 ;  /* 0x0050080508007388 */ /* 0x000fe80000000800 */
[----:B------:R-:W0:Y:S02]  /*2f20*/  LDS R7, [R8+0x5008] ;  /* 0x0050080008077984 */ /* 0x000e240000000800 */
[----:B0-----:R-:W-:-:S13]  /*2f30*/  ISETP.GE.AND P0, PT, R7, R6, PT ;  /* 0x000000060700720c */ /* 0x001fda0003f06270 */
[----:B------:R-:W-:Y:S05]  /*2f40*/  @!P0 BRA `(.L_x_29) ;  /* 0xffffffd000b88947 */ /* 0x000fea000383ffff */
[----:B------:R-:W-:Y:S05]  /*2f50*/  BRA `(.L_x_0) ;  /* 0x0000003400507947 */ /* 0x000fea0003800000 */
.L_x_1:
[C---:B------:R-:W-:Y:S02]  /*2f60*/  LOP3.LUT R5, R10.reuse, 0x7, RZ, 0xc0, !PT ;  /* 0x000000070a057812 */ /* 0x040fe400078ec0ff */
[C---:B------:R-:W-:Y:S02]  /*2f70*/  LOP3.LUT R6, R10.reuse, 0x3, RZ, 0xc0, !PT ;  /* 0x000000030a067812 */ /* 0x040fe400078ec0ff */
[----:B------:R-:W-:-:S07]  /*2f80*/  LOP3.LUT R7, R10, 0x7ffffff8, RZ, 0xc0, !PT ;  /* 0x7ffffff80a077812 */ /* 0x000fce00078ec0ff */
.L_x_62:
[----:B------:R-:W-:Y:S05]  /*2f90*/  YIELD ;  /* 0x0000000000007946 */ /* 0x000fea0003800000 */
[----:B------:R-:W0:Y:S01]  /*2fa0*/  S2UR UR5, SR_CgaCtaId ;  /* 0x00000000000579c3 */ /* 0x000e220000008800 */
[----:B------:R-:W-:Y:S01]  /*2fb0*/  UMOV UR4, 0x400 ;  /* 0x0000040000047882 */ /* 0x000fe20000000000 */
[----:B------:R-:W-:Y:S02]  /*2fc0*/  IMAD.MOV.U32 R9, RZ, RZ, RZ ;  /* 0x000000ffff097224 */ /* 0x000fe400078e00ff */
[----:B------:R-:W-:Y:S01]  /*2fd0*/  IMAD.U32 R4, RZ, RZ, UR4 ;  /* 0x00000004ff047e24 */ /* 0x000fe2000f8e00ff */
[----:B-1----:R-:W1:Y:S01]  /*2fe0*/  LDCU UR4, c[0x0][0x3bc] ;  /* 0x00007780ff0477ac */ /* 0x002e620008000800 */
[----:B------:R-:W-:Y:S01]  /*2ff0*/  IMAD.MOV.U32 R12, RZ, RZ, RZ ;  /* 0x000000ffff0c7224 */ /* 0x000fe200078e00ff */
[----:B-1----:R-:W-:Y:S01]  /*3000*/  MOV R11, UR4 ;  /* 0x00000004000b7c02 */ /* 0x002fe20008000f00 */
[----:B0-----:R-:W-:-:S05]  /*3010*/  IMAD.U32 R3, RZ, RZ, UR5 ;  /* 0x00000005ff037e24 */ /* 0x001fca000f8e00ff */
[----:B------:R-:W-:-:S05]  /*3020*/  LEA R8, R3, R4, 0x18 ;  /* 0x0000000403087211 */ /* 0x000fca00078ec0ff */
[----:B------:R-:W0:Y:S02]  /*3030*/  LDS R10, [R8+0x5008] ;  /* 0x00500800080a7984 */ /* 0x000e240000000800 */
[----:B0-----:R-:W-:-:S13]  /*3040*/  ISETP.GE.AND P0, PT, R10, R11, PT ;  /* 0x0000000b0a00720c */ /* 0x001fda0003f06270 */
[----:B--234-:R-:W-:Y:S05]  /*3050*/  @P0 BRA `(.L_x_30) ;  /* 0x0000001c00e40947 */ /* 0x01cfea0003800000 */
[----:B------:R-:W-:Y:S01]  /*3060*/  IMAD.MOV.U32 R12, RZ, RZ, RZ ;  /* 0x000000ffff0c7224 */ /* 0x000fe200078e00ff */
[----:B------:R-:W-:-:S07]  /*3070*/  MOV R9, RZ ;  /* 0x000000ff00097202 */ /* 0x000fce0000000f00 */
.L_x_49:
[----:B------:R-:W-:Y:S05]  /*3080*/  YIELD ;  /* 0x0000000000007946 */ /* 0x000fea0003800000 */
[----:B------:R-:W0:Y:S01]  /*3090*/  S2UR UR5, SR_CgaCtaId ;  /* 0x00000000000579c3 */ /* 0x000e220000008800 */
[----:B------:R-:W-:Y:S01]  /*30a0*/  UMOV UR4, 0x400 ;  /* 0x0000040000047882 */ /* 0x000fe20000000000 */
[----:B----4-:R-:W-:Y:S01]  /*30b0*/  MOV R17, R9 ;  /* 0x0000000900117202 */ /* 0x010fe20000000f00 */
[----:B------:R-:W-:Y:S02]  /*30c0*/  IMAD.U32 R4, RZ, RZ, UR4 ;  /* 0x00000004ff047e24 */ /* 0x000fe4000f8e00ff */
[----:B-1----:R-:W1:Y:S01]  /*30d0*/  LDCU UR4, c[0x0][0x3bc] ;  /* 0x00007780ff0477ac */ /* 0x002e620008000800 */
[----:B0-----:R-:W-:-:S05]  /*30e0*/  IMAD.U32 R3, RZ, RZ, UR5 ;  /* 0x00000005ff037e24 */ /* 0x001fca000f8e00ff */
[----:B------:R-:W-:-:S05]  /*30f0*/  LEA R11, R3, R4, 0x18 ;  /* 0x00000004030b7211 */ /* 0x000fca00078ec0ff */
[----:B------:R-:W0:Y:S04]  /*3100*/  LDS R10, [R11+0x5008] ;  /* 0x005008000b0a7984 */ /* 0x000e280000000800 */
[----:B------:R-:W1:Y:S01]  /*3110*/  LDS R13, [R11+0x5008] ;  /* 0x005008000b0d7984 */ /* 0x000e620000000800 */
[----:B0-----:R-:W-:-:S05]  /*3120*/  IMAD.IADD R8, R10, 0x1, R9 ;  /* 0x000000010a087824 */ /* 0x001fca00078e0209 */
[----:B-1----:R-:W-:-:S04]  /*3130*/  VIADDMNMX R13, R8, R13, UR4, PT ;  /* 0x00000004080d7e46 */ /* 0x002fc8000b80010d */
[----:B------:R-:W-:Y:S01]  /*3140*/  ISETP.GE.AND P0, PT, R8, R13, PT ;  /* 0x0000000d0800720c */ /* 0x000fe20003f06270 */
[----:B------:R-:W-:-:S03]  /*3150*/  IMAD.MOV.U32 R9, RZ, RZ, R13 ;  /* 0x000000ffff097224 */ /* 0x000fc600078e000d */
[----:B------:R-:W-:Y:S01]  /*3160*/  ISETP.LT.OR P0, PT, R10, 0x1, P0 ;  /* 0x000000010a00780c */ /* 0x000fe20000701670 */
[----:B------:R-:W-:-:S12]  /*3170*/  IMAD.MOV.U32 R10, RZ, RZ, R8 ;  /* 0x000000ffff0a7224 */ /* 0x000fd800078e0008 */
[----:B--23--:R-:W-:Y:S05]  /*3180*/  @P0 BRA `(.L_x_31) ;  /* 0x0000000000b00947 */ /* 0x00cfea0003800000 */
[----:B------:R-:W-:Y:S01]  /*3190*/  VIADD R4, R4, 0x3000 ;  /* 0x0000300004047836 */ /* 0x000fe20000000000 */
[----:B------:R-:W-:-:S04]  /*31a0*/  MOV R10, R8 ;  /* 0x00000008000a7202 */ /* 0x000fc80000000f00 */
[----:B------:R-:W-:-:S07]  /*31b0*/  LEA R13, R3, R4, 0x18 ;  /* 0x00000004030d7211 */ /* 0x000fce00078ec0ff */
.L_x_34:
[--C-:B------:R-:W-:Y:S02]  /*31c0*/  IMAD R2, R17, 0x4, R11.reuse ;  /* 0x0000000411027824 */ /* 0x100fe400078e020b */
[----:B------:R-:W-:-:S03]  /*31d0*/  IMAD R3, R10, 0x4, R11 ;  /* 0x000000040a037824 */ /* 0x000fc600078e020b */
[----:B0-----:R-:W-:Y:S04]  /*31e0*/  LDS R14, [R2] ;  /* 0x00000000020e7984 */ /* 0x001fe80000000800 */
[----:B------:R-:W0:Y:S02]  /*31f0*/  LDS R19, [R3] ;  /* 0x0000000003137984 */ /* 0x000e240000000800 */
[----:B0-----:R-:W-:-:S13]  /*3200*/  ISETP.GT.U32.AND P0, PT, R14, R19, PT ;  /* 0x000000130e00720c */ /* 0x001fda0003f04070 */
[----:B------:R-:W-:Y:S05]  /*3210*/  @P0 BRA `(.L_x_32) ;  /* 0x0000000000380947 */ /* 0x000fea0003800000 */
[----:B------:R-:W0:Y:S01]  /*3220*/  S2UR UR5, SR_CgaCtaId ;  /* 0x00000000000579c3 */ /* 0x000e220000008800 */
[----:B------:R-:W-:Y:S02]  /*3230*/  UMOV UR4, 0x400 ;  /* 0x0000040000047882 */ /* 0x000fe40000000000 */
[----:B------:R-:W-:-:S04]  /*3240*/  IMAD.U32 R4, RZ, RZ, UR4 ;  /* 0x00000004ff047e24 */ /* 0x000fc8000f8e00ff */
[C---:B------:R-:W-:Y:S02]  /*3250*/  VIADD R2, R4.reuse, 0x1000 ;  /* 0x0000100004027836 */ /* 0x040fe40000000000 */
[----:B------:R-:W-:Y:S01]  /*3260*/  VIADD R16, R4, 0x2000 ;  /* 0x0000200004107836 */ /* 0x000fe20000000000 */
[----:B0-----:R-:W-:-:S04]  /*3270*/  MOV R3, UR5 ;  /* 0x0000000500037c02 */ /* 0x001fc80008000f00 */
[C---:B------:R-:W-:Y:S02]  /*3280*/  LEA R2, R3.reuse, R2, 0x18 ;  /* 0x0000000203027211 */ /* 0x040fe400078ec0ff */
[----:B------:R-:W-:-:S03]  /*3290*/  LEA R19, R3, R16, 0x18 ;  /* 0x0000001003137211 */ /* 0x000fc600078ec0ff */
[C---:B------:R-:W-:Y:S01]  /*32a0*/  IMAD R15, R17.reuse, 0x4, R2 ;  /* 0x00000004110f7824 */ /* 0x040fe200078e0202 */
[----:B------:R-:W-:Y:S01]  /*32b0*/  LEA R16, R12, R19, 0x2 ;  /* 0x000000130c107211 */ /* 0x000fe200078e10ff */
[----:B------:R-:W-:-:S04]  /*32c0*/  VIADD R17, R17, 0x1 ;  /* 0x0000000111117836 */ /* 0x000fc80000000000 */
[----:B------:R-:W0:Y:S04]  /*32d0*/  LDS R15, [R15] ;  /* 0x000000000f0f7984 */ /* 0x000e280000000800 */
[----:B0-----:R1:W-:Y:S01]  /*32e0*/  STS [R16], R15 ;  /* 0x0000000f10007388 */ /* 0x0013e20000000800 */
[----:B------:R-:W-:Y:S05]  /*32f0*/  BRA `(.L_x_33) ;  /* 0x0000000000387947 */ /* 0x000fea0003800000 */
.L_x_32:
[----:B------:R-:W0:Y:S01]  /*3300*/  S2UR UR5, SR_CgaCtaId ;  /* 0x00000000000579c3 */ /* 0x000e220000008800 */
[----:B------:R-:W-:Y:S02]  /*3310*/  UMOV UR4, 0x400 ;  /* 0x0000040000047882 */ /* 0x000fe40000000000 */
[----:B------:R-:W-:-:S04]  /*3320*/  IMAD.U32 R4, RZ, RZ, UR4 ;  /* 0x00000004ff047e24 */ /* 0x000fc8000f8e00ff */
[C---:B------:R-:W-:Y:S01]  /*3330*/  VIADD R14, R4.reuse, 0x2000 ;  /* 0x00002000040e7836 */ /* 0x040fe20000000000 */
[----:B------:R-:W-:Y:S01]  /*3340*/  IADD3 R2, PT, PT, R4, 0x1000, RZ ;  /* 0x0000100004027810 */ /* 0x000fe20007ffe0ff */
[----:B0-----:R-:W-:-:S05]  /*3350*/  IMAD.U32 R3, RZ, RZ, UR5 ;  /* 0x00000005ff037e24 */ /* 0x001fca000f8e00ff */
[C---:B------:R-:W-:Y:S02]  /*3360*/  LEA R2, R3.reuse, R2, 0x18 ;  /* 0x0000000203027211 */ /* 0x040fe400078ec0ff */
[----:B------:R-:W-:Y:S02]  /*3370*/  LEA R21, R3, R14, 0x18 ;  /* 0x0000000e03157211 */ /* 0x000fe400078ec0ff */
[----:B------:R-:W-:Y:S01]  /*3380*/  MOV R14, R19 ;  /* 0x00000013000e7202 */ /* 0x000fe20000000f00 */
[----:B------:R-:W-:Y:S02]  /*3390*/  IMAD R15, R10, 0x4, R2 ;  /* 0x000000040a0f7824 */ /* 0x000fe400078e0202 */
[----:B------:R-:W-:Y:S02]  /*33a0*/  IMAD R16, R12, 0x4, R21 ;  /* 0x000000040c107824 */ /* 0x000fe400078e0215 */
[----:B------:R-:W-:Y:S02]  /*33b0*/  VIADD R10, R10, 0x1 ;  /* 0x000000010a0a7836 */ /* 0x000fe40000000000 */
[----:B------:R-:W0:Y:S04]  /*33c0*/  LDS R15, [R15] ;  /* 0x000000000f0f7984 */ /* 0x000e280000000800 */
[----:B0-----:R0:W-:Y:S02]  /*33d0*/  STS [R16], R15 ;  /* 0x0000000f10007388 */ /* 0x0011e40000000800 */
.L_x_33:
[----:B------:R-:W-:Y:S01]  /*33e0*/  IMAD R19, R12, 0x8, R13 ;  /* 0x000000080c137824 */ /* 0x000fe200078e020d */
[----:B------:R-:W-:Y:S01]  /*33f0*/  ISETP.GE.AND P0, PT, R10, R9, PT ;  /* 0x000000090a00720c */ /* 0x000fe20003f06270 */
[----:B01----:R-:W-:Y:S01]  /*3400*/  IMAD.MOV.U32 R15, RZ, RZ, RZ ;  /* 0x000000ffff0f7224 */ /* 0x003fe200078e00ff */
[----:B------:R-:W-:Y:S02]  /*3410*/  ISETP.LT.AND P1, PT, R17, R8, PT ;  /* 0x000000081100720c */ /* 0x000fe40003f21270 */
[----:B------:R-:W-:Y:S02]  /*3420*/  IADD3 R12, PT, PT, R12, 0x1, RZ ;  /* 0x000000010c0c7810 */ /* 0x000fe40007ffe0ff */
[----:B------:R0:W-:Y:S09]  /*3430*/  STS.64 [R19], R14 ;  /* 0x0000000e13007388 */ /* 0x0001f20000000a00 */
[----:B------:R-:W-:Y:S05]  /*3440*/  @!P0 BRA P1, `(.L_x_34) ;  /* 0xfffffffc005c8947 */ /* 0x000fea000083ffff */
.L_x_31:
[----:B------:R-:W-:Y:S01]  /*3450*/  ISETP.GE.AND P0, PT, R17, R8, PT ;  /* 0x000000081100720c */ /* 0x000fe20003f06270 */
[----:B------:R-:W-:-:S12]  /*3460*/  IMAD.MOV.U32 R11, RZ, RZ, R12 ;  /* 0x000000ffff0b7224 */ /* 0x000fd800078e000c */
[----:B------:R-:W-:Y:S05]  /*3470*/  @P0 BRA `(.L_x_35) ;  /* 0x0000000c005c0947 */ /* 0x000fea0003800000 */
[----:B------:R-:W-:Y:S01]  /*3480*/  IMAD.IADD R16, R8, 0x1, -R17 ;  /* 0x0000000108107824 */ /* 0x000fe200078e0a11 */
[----:B------:R-:W-:Y:S01]  /*3490*/  MOV R13, R17 ;  /* 0x00000011000d7202 */ /* 0x000fe20000000f00 */
[----:B------:R-:W-:-:S03]  /*34a0*/  IMAD.MOV.U32 R11, RZ, RZ, R12 ;  /* 0x000000ffff0b7224 */ /* 0x000fc600078e000c */
[----:B------:R-:W-:-:S13]  /*34b0*/  LOP3.LUT P0, R16, R16, 0x3, RZ, 0xc0, !PT ;  /* 0x0000000310107812 */ /* 0x000fda000780c0ff */
[----:B------:R-:W-:Y:S05]  /*34c0*/  @!P0 BRA `(.L_x_36) ;  /* 0x0000000000888947 */ /* 0x000fea0003800000 */
[----:B------:R-:W-:Y:S01]  /*34d0*/  IMAD R18, R17, 0x4, R2 ;  /* 0x0000000411127824 */ /* 0x000fe200078e0202 */
[----:B------:R-:W-:Y:S01]  /*34e0*/  LEA R20, R3, R4, 0x18 ;  /* 0x0000000403147211 */ /* 0x000fe200078ec0ff */
[----:B0-----:R-:W-:Y:S01]  /*34f0*/  VIADD R14, R4, 0x2000 ;  /* 0x00002000040e7836 */ /* 0x001fe20000000000 */
[----:B------:R-:W-:Y:S01]  /*3500*/  ISETP.NE.AND P0, PT, R16, 0x1, PT ;  /* 0x000000011000780c */ /* 0x000fe20003f05270 */
[----:B------:R-:W-:Y:S01]  /*3510*/  VIADD R24, R4, 0x3000 ;  /* 0x0000300004187836 */ /* 0x000fe20000000000 */
[----:B------:R-:W0:Y:S01]  /*3520*/  LDS R22, [R18] ;  /* 0x0000000012167984 */ /* 0x000e220000000800 */
[----:B------:R-:W-:Y:S01]  /*3530*/  LEA R20, R17, R20, 0x2 ;  /* 0x0000001411147211 */ /* 0x000fe200078e10ff */
[----:B------:R-:W-:Y:S01]  /*3540*/  IMAD.MOV.U32 R15, RZ, RZ, RZ ;  /* 0x000000ffff0f7224 */ /* 0x000fe200078e00ff */
[C---:B------:R-:W-:Y:S01]  /*3550*/  LEA R19, R3.reuse, R14, 0x18 ;  /* 0x0000000e03137211 */ /* 0x040fe200078ec0ff */
[----:B------:R-:W-:Y:S01]  /*3560*/  VIADD R11, R12, 0x1 ;  /* 0x000000010c0b7836 */ /* 0x000fe20000000000 */
[----:B------:R-:W-:-:S02]  /*3570*/  LEA R21, R3, R24, 0x18 ;  /* 0x0000001803157211 */ /* 0x000fc400078ec0ff */
[----:B------:R-:W-:Y:S01]  /*3580*/  IADD3 R13, PT, PT, R17, 0x1, RZ ;  /* 0x00000001110d7810 */ /* 0x000fe20007ffe0ff */
[C---:B------:R-:W-:Y:S02]  /*3590*/  IMAD R19, R12.reuse, 0x4, R19 ;  /* 0x000000040c137824 */ /* 0x040fe400078e0213 */
[----:B------:R-:W-:-:S03]  /*35a0*/  IMAD R21, R12, 0x8, R21 ;  /* 0x000000080c157824 */ /* 0x000fc600078e0215 */
[----:B0-----:R-:W-:Y:S04]  /*35b0*/  STS [R19], R22 ;  /* 0x0000001613007388 */ /* 0x001fe80000000800 */
[----:B------:R-:W0:Y:S04]  /*35c0*/  LDS R14, [R20] ;  /* 0x00000000140e7984 */ /* 0x000e280000000800 */
[----:B0-----:R1:W-:Y:S01]  /*35d0*/  STS.64 [R21], R14 ;  /* 0x0000000e15007388 */ /* 0x0013e20000000a00 */
[----:B------:R-:W-:Y:S05]  /*35e0*/  @!P0 BRA `(.L_x_36) ;  /* 0x0000000000408947 */ /* 0x000fea0003800000 */
[----:B------:R-:W0:Y:S01]  /*35f0*/  LDS R22, [R18+0x4] ;  /* 0x0000040012167984 */ /* 0x000e220000000800 */
[----:B-1----:R-:W-:Y:S01]  /*3600*/  IMAD.MOV.U32 R15, RZ, RZ, RZ ;  /* 0x000000ffff0f7224 */ /* 0x002fe200078e00ff */
[----:B------:R-:W-:Y:S01]  /*3610*/  ISETP.NE.AND P0, PT, R16, 0x2, PT ;  /* 0x000000021000780c */ /* 0x000fe20003f05270 */
[----:B------:R-:W-:Y:S01]  /*3620*/  VIADD R13, R17, 0x2 ;  /* 0x00000002110d7836 */ /* 0x000fe20000000000 */
[----:B------:R-:W-:Y:S01]  /*3630*/  IADD3 R11, PT, PT, R12, 0x2, RZ ;  /* 0x000000020c0b7810 */ /* 0x000fe20007ffe0ff */
[----:B0-----:R-:W-:Y:S04]  /*3640*/  STS [R19+0x4], R22 ;  /* 0x0000041613007388 */ /* 0x001fe80000000800 */
[----:B------:R-:W0:Y:S04]  /*3650*/  LDS R14, [R20+0x4] ;  /* 0x00000400140e7984 */ /* 0x000e280000000800 */
[----:B0-----:R2:W-:Y:S02]  /*3660*/  STS.64 [R21+0x8], R14 ;  /* 0x0000080e15007388 */ /* 0x0015e40000000a00 */
[----:B------:R-:W-:Y:S05]  /*3670*/  @!P0 BRA `(.L_x_36) ;  /* 0x00000000001c8947 */ /* 0x000fea0003800000 */
[----:B------:R-:W0:Y:S01]  /*3680*/  LDS R18, [R18+0x8] ;  /* 0x0000080012127984 */ /* 0x000e220000000800 */
[----:B--2---:R-:W-:Y:S02]  /*3690*/  IMAD.MOV.U32 R15, RZ, RZ, RZ ;  /* 0x000000ffff0f7224 */ /* 0x004fe400078e00ff */
[----:B------:R-:W-:Y:S02]  /*36a0*/  VIADD R11, R12, 0x3 ;  /* 0x000000030c0b7836 */ /* 0x000fe40000000000 */
[----:B------:R-:W-:Y:S01]  /*36b0*/  VIADD R13, R17, 0x3 ;  /* 0x00000003110d7836 */ /* 0x000fe20000000000 */
[----:B0-----:R-:W-:Y:S04]  /*36c0*/  STS [R19+0x8], R18 ;  /* 0x0000081213007388 */ /* 0x001fe80000000800 */
[----:B------:R-:W0:Y:S04]  /*36d0*/  LDS R14, [R20+0x8] ;  /* 0x00000800140e7984 */ /* 0x000e280000000800 */
[----:B0-----:R3:W-:Y:S02]  /*36e0*/  STS.64 [R21+0x10], R14 ;  /* 0x0000100e15007388 */ /* 0x0017e40000000a00 */
.L_x_36:
[----:B------:R-:W-:-:S04]  /*36f0*/  IADD3 R12, PT, PT, -R8, R17, RZ ;  /* 0x00000011080c7210 */ /* 0x000fc80007ffe1ff */
        /* <DEDUP_REMOVED lines=11> */
[----:B------:R-:W-:Y:S02]  /*37b0*/  IADD3 R12, PT, PT, R8, -0xc, RZ ;  /* 0xfffffff4080c7810 */ /* 0x000fe40007ffe0ff */
[C---:B------:R-:W-:Y:S02]  /*37c0*/  LEA R20, R3.reuse, R4, 0x18 ;  /* 0x0000000403147211 */ /* 0x040fe400078ec0ff */
[C---:B------:R-:W-:Y:S02]  /*37d0*/  LEA R22, R3.reuse, R22, 0x18 ;  /* 0x0000001603167211 */ /* 0x040fe400078ec0ff */
[----:B------:R-:W-:-:S07]  /*37e0*/  LEA R24, R3, R24, 0x18 ;  /* 0x0000001803187211 */ /* 0x000fce00078ec0ff */
.L_x_39:
[----:B-123--:R-:W-:Y:S01]  /*37f0*/  IMAD R21, R13, 0x4, R2 ;  /* 0x000000040d157824 */ /* 0x00efe200078e0202 */
[C---:B----4-:R-:W-:Y:S01]  /*3800*/  LEA R27, R11.reuse, R24, 0x3 ;  /* 0x000000180b1b7211 */ /* 0x050fe200078e18ff */
[----:B------:R-:W-:Y:S02]  /*3810*/  IMAD R23, R11, 0x4, R22 ;  /* 0x000000040b177824 */ /* 0x000fe400078e0216 */
[C---:B------:R-:W-:Y:S01]  /*3820*/  IMAD R25, R13.reuse, 0x4, R20 ;  /* 0x000000040d197824 */ /* 0x040fe200078e0214 */
[----:B0-----:R-:W0:Y:S01]  /*3830*/  LDS R14, [R21] ;  /* 0x00000000150e7984 */ /* 0x001e220000000800 */
[----:B------:R-:W-:Y:S01]  /*3840*/  IMAD.MOV.U32 R17, RZ, RZ, RZ ;  /* 0x000000ffff117224 */ /* 0x000fe200078e00ff */
[----:B------:R-:W-:Y:S01]  /*3850*/  IADD3 R13, PT, PT, R13, 0x10, RZ ;  /* 0x000000100d0d7810 */ /* 0x000fe20007ffe0ff */
[----:B------:R-:W-:Y:S02]  /*3860*/  IMAD.MOV.U32 R19, RZ, RZ, RZ ;  /* 0x000000ffff137224 */ /* 0x000fe400078e00ff */
[----:B------:R-:W-:Y:S01]  /*3870*/  IMAD.MOV.U32 R15, RZ, RZ, RZ ;  /* 0x000000ffff0f7224 */ /* 0x000fe200078e00ff */
[----:B------:R-:W-:Y:S01]  /*3880*/  ISETP.GE.AND P1, PT, R13, R12, PT ;  /* 0x0000000c0d00720c */ /* 0x000fe20003f26270 */
        /* <DEDUP_REMOVED lines=65> */
.L_x_38:
[----:B------:R-:W-:-:S05]  /*3ca0*/  IMAD.IADD R12, R8, 0x1, -R13 ;  /* 0x00000001080c7824 */ /* 0x000fca00078e0a0d */
[----:B------:R-:W-:-:S13]  /*3cb0*/  ISETP.GT.AND P1, PT, R12, 0x4, PT ;  /* 0x000000040c00780c */ /* 0x000fda0003f24270 */
[----:B------:R-:W-:Y:S05]  /*3cc0*/  @!P1 BRA `(.L_x_40) ;  /* 0x0000000000bc9947 */ /* 0x000fea0003800000 */
[----:B------:R-:W-:Y:S01]  /*3cd0*/  IMAD R22, R13, 0x4, R2 ;  /* 0x000000040d167824 */ /* 0x000fe200078e0202 */
[C---:B------:R-:W-:Y:S01]  /*3ce0*/  IADD3 R12, PT, PT, R4.reuse, 0x2000, RZ ;  /* 0x00002000040c7810 */ /* 0x040fe20007ffe0ff */
[----:B----4-:R-:W-:Y:S01]  /*3cf0*/  VIADD R16, R4, 0x3000 ;  /* 0x0000300004107836 */ /* 0x010fe20000000000 */
[C---:B0123--:R-:W-:Y:S01]  /*3d00*/  LEA R14, R3.reuse, R4, 0x18 ;  /* 0x00000004030e7211 */ /* 0x04ffe200078ec0ff */
[----:B------:R-:W-:Y:S01]  /*3d10*/  IMAD.MOV.U32 R15, RZ, RZ, RZ ;  /* 0x000000ffff0f7224 */ /* 0x000fe200078e00ff */
[----:B------:R-:W0:Y:S01]  /*3d20*/  LDS R17, [R22] ;  /* 0x0000000016117984 */ /* 0x000e220000000800 */
[C---:B------:R-:W-:Y:S01]  /*3d30*/  LEA R12, R3.reuse, R12, 0x18 ;  /* 0x0000000c030c7211 */ /* 0x040fe200078ec0ff */
[----:B------:R-:W-:Y:S01]  /*3d40*/  IMAD.MOV.U32 R19, RZ, RZ, RZ ;  /* 0x000000ffff137224 */ /* 0x000fe200078e00ff */
[----:B------:R-:W-:Y:S02]  /*3d50*/  LEA R16, R3, R16, 0x18 ;  /* 0x0000001003107211 */ /* 0x000fe400078ec0ff */
[----:B------:R-:W-:Y:S01]  /*3d60*/  PLOP3.LUT P0, PT, PT, PT, PT, 0x8, 0x80 ;  /* 0x000000000080781c */ /* 0x000fe20003f0e170 */
[C---:B------:R-:W-:Y:S01]  /*3d70*/  IMAD R20, R11.reuse, 0x4, R12 ;  /* 0x000000040b147824 */ /* 0x040fe200078e020c */
[----:B------:R-:W-:Y:S01]  /*3d80*/  LEA R21, R11, R16, 0x3 ;  /* 0x000000100b157211 */ /* 0x000fe200078e18ff */
        /* <DEDUP_REMOVED lines=35> */
.L_x_40:
[----:B------:R-:W-:-:S13]  /*3fc0*/  ISETP.NE.OR P0, PT, R13, R8, P0 ;  /* 0x000000080d00720c */ /* 0x000fda0000705670 */
[----:B------:R-:W-:Y:S05]  /*3fd0*/  @!P0 BRA `(.L_x_35) ;  /* 0x0000000000848947 */ /* 0x000fea0003800000 */
.L_x_37:
[C---:B------:R-:W-:Y:S01]  /*3fe0*/  VIADD R22, R4.reuse, 0x2000 ;  /* 0x0000200004167836 */ /* 0x040fe20000000000 */
[----:B------:R-:W-:Y:S01]  /*3ff0*/  LEA R20, R3, R4, 0x18 ;  /* 0x0000000403147211 */ /* 0x000fe200078ec0ff */
[----:B------:R-:W-:-:S03]  /*4000*/  VIADD R12, R4, 0x3000 ;  /* 0x00003000040c7836 */ /* 0x000fc60000000000 */
[C---:B------:R-:W-:Y:S02]  /*4010*/  LEA R22, R3.reuse, R22, 0x18 ;  /* 0x0000001603167211 */ /* 0x040fe400078ec0ff */
[----:B------:R-:W-:-:S07]  /*4020*/  LEA R12, R3, R12, 0x18 ;  /* 0x0000000c030c7211 */ /* 0x000fce00078ec0ff */
.L_x_41:
[----:B------:R-:W-:Y:S01]  /*4030*/  LEA R25, R13, R2, 0x2 ;  /* 0x000000020d197211 */ /* 0x000fe200078e10ff */
[----:B------:R-:W-:Y:S02]  /*4040*/  IMAD R24, R11, 0x4, R22 ;  /* 0x000000040b187824 */ /* 0x000fe400078e0216 */
[----:B0123--:R-:W-:Y:S02]  /*4050*/  HFMA2 R15, -RZ, RZ, 0, 0 ;  /* 0x00000000ff0f7431 */ /* 0x00ffe400000001ff */
[C---:B------:R-:W-:Y:S01]  /*4060*/  IMAD R23, R13.reuse, 0x4, R20 ;  /* 0x000000040d177824 */ /* 0x040fe200078e0214 */
[----:B------:R-:W-:Y:S01]  /*4070*/  IADD3 R13, PT, PT, R13, 0x4, RZ ;  /* 0x000000040d0d7810 */ /* 0x000fe20007ffe0ff */
[----:B----4-:R-:W0:Y:S01]  /*4080*/  LDS R17, [R25] ;  /* 0x0000000019117984 */ /* 0x010e220000000800 */
[----:B------:R-:W-:Y:S02]  /*4090*/  IMAD R21, R11, 0x8, R12 ;  /* 0x000000080b157824 */ /* 0x000fe400078e020c */
[----:B------:R-:W-:Y:S01]  /*40a0*/  IMAD.MOV.U32 R19, RZ, RZ, RZ ;  /* 0x000000ffff137224 */ /* 0x000fe200078e00ff */
[----:B------:R-:W-:Y:S01]  /*40b0*/  ISETP.NE.AND P0, PT, R13, R8, PT ;  /* 0x000000080d00720c */ /* 0x000fe20003f05270 */
        /* <DEDUP_REMOVED lines=14> */
[----:B0-----:R0:W-:Y:S04]  /*41a0*/  STS [R24+0xc], R15 ;  /* 0x00000c0f18007388 */ /* 0x0011e80000000800 */
[----:B------:R-:W1:Y:S01]  /*41b0*/  LDS R14, [R23+0xc] ;  /* 0x00000c00170e7984 */ /* 0x000e620000000800 */
[----:B0-----:R-:W-:-:S05]  /*41c0*/  IMAD.MOV.U32 R15, RZ, RZ, RZ ;  /* 0x000000ffff0f7224 */ /* 0x001fca00078e00ff */
[----:B-1----:R0:W-:Y:S01]  /*41d0*/  STS.64 [R21+0x18], R14 ;  /* 0x0000180e15007388 */ /* 0x0021e20000000a00 */
[----:B------:R-:W-:Y:S05]  /*41e0*/  @P0 BRA `(.L_x_41) ;  /* 0xfffffffc00900947 */ /* 0x000fea000383ffff */
.L_x_35:
        /* <DEDUP_REMOVED lines=8> */
[----:B----4-:R-:W-:Y:S01]  /*4270*/  IMAD R16, R10, 0x4, R2 ;  /* 0x000000040a107824 */ /* 0x010fe200078e0202 */
[----:B0-----:R-:W-:Y:S01]  /*4280*/  LEA R19, R3, R4, 0x18 ;  /* 0x0000000403137211 */ /* 0x001fe200078ec0ff */
[----:B------:R-:W-:Y:S02]  /*4290*/  VIADD R8, R4, 0x2000 ;  /* 0x0000200004087836 */ /* 0x000fe40000000000 */
[----:B-123--:R-:W-:Y:S01]  /*42a0*/  HFMA2 R15, -RZ, RZ, 0, 0 ;  /* 0x00000000ff0f7431 */ /* 0x00efe200000001ff */
[----:B------:R-:W-:Y:S01]  /*42b0*/  ISETP.NE.AND P0, PT, R13, 0x1, PT ;  /* 0x000000010d00780c */ /* 0x000fe20003f05270 */
[----:B------:R-:W0:Y:S01]  /*42c0*/  LDS R17, [R16] ;  /* 0x0000000010117984 */ /* 0x000e220000000800 */
[----:B------:R-:W-:Y:S01]  /*42d0*/  IMAD R19, R10, 0x4, R19 ;  /* 0x000000040a137824 */ /* 0x000fe200078e0213 */
[----:B------:R-:W-:Y:S01]  /*42e0*/  LEA R8, R3, R8, 0x18 ;  /* 0x0000000803087211 */ /* 0x000fe200078ec0ff */
[----:B------:R-:W-:-:S03]  /*42f0*/  VIADD R12, R11, 0x1 ;  /* 0x000000010b0c7836 */ /* 0x000fc60000000000 */
[----:B------:R-:W-:Y:S01]  /*4300*/  LEA R18, R11, R8, 0x2 ;  /* 0x000000080b127211 */ /* 0x000fe200078e10ff */
[----:B------:R-:W-:-:S05]  /*4310*/  VIADD R8, R4, 0x3000 ;  /* 0x0000300004087836 */ /* 0x000fca0000000000 */
[----:B------:R-:W-:-:S05]  /*4320*/  LEA R8, R3, R8, 0x18 ;  /* 0x0000000803087211 */ /* 0x000fca00078ec0ff */
        /* <DEDUP_REMOVED lines=16> */
[----:B0-----:R-:W-:Y:S01]  /*4430*/  IMAD.MOV.U32 R15, RZ, RZ, RZ ;  /* 0x000000ffff0f7224 */ /* 0x001fe200078e00ff */
[----:B------:R-:W-:Y:S01]  /*4440*/  IADD3 R8, PT, PT, R10, 0x3, RZ ;  /* 0x000000030a087810 */ /* 0x000fe20007ffe0ff */
[----:B------:R-:W-:Y:S01]  /*4450*/  VIADD R12, R11, 0x3 ;  /* 0x000000030b0c7836 */ /* 0x000fe20000000000 */
[----:B-1----:R-:W-:Y:S04]  /*4460*/  STS [R18+0x8], R16 ;  /* 0x0000081012007388 */ /* 0x002fe80000000800 */
[----:B------:R-:W0:Y:S04]  /*4470*/  LDS R14, [R19+0x8] ;  /* 0x00000800130e7984 */ /* 0x000e280000000800 */
[----:B0-----:R0:W-:Y:S02]  /*4480*/  STS.64 [R21+0x10], R14 ;  /* 0x0000100e15007388 */ /* 0x0011e40000000a00 */
.L_x_43:
[----:B------:R-:W-:-:S05]  /*4490*/  IMAD.IADD R10, R10, 0x1, -R9 ;  /* 0x000000010a0a7824 */ /* 0x000fca00078e0a09 */
        /* <DEDUP_REMOVED lines=9> */
[----:B0123--:R-:W-:Y:S01]  /*4530*/  IADD3 R14, PT, PT, R4, 0x3000, RZ ;  /* 0x00003000040e7810 */ /* 0x00ffe20007ffe0ff */
[----:B------:R-:W-:Y:S01]  /*4540*/  VIADD R13, R9, 0xfffffff4 ;  /* 0xfffffff4090d7836 */ /* 0x000fe20000000000 */
[----:B------:R-:W-:Y:S02]  /*4550*/  PLOP3.LUT P0, PT, PT, PT, PT, 0x8, 0x80 ;  /* 0x000000000080781c */ /* 0x000fe40003f0e170 */
[C---:B------:R-:W-:Y:S02]  /*4560*/  LEA R21, R3.reuse, R4, 0x18 ;  /* 0x0000000403157211 */ /* 0x040fe400078ec0ff */
[C---:B------:R-:W-:Y:S02]  /*4570*/  LEA R23, R3.reuse, R10, 0x18 ;  /* 0x0000000a03177211 */ /* 0x040fe400078ec0ff */
[----:B------:R-:W-:-:S07]  /*4580*/  LEA R11, R3, R14, 0x18 ;  /* 0x0000000e030b7211 */ /* 0x000fce00078ec0ff */
.L_x_46:
[C---:B------:R-:W-:Y:S01]  /*4590*/  IMAD R22, R8.reuse, 0x4, R2 ;  /* 0x0000000408167824 */ /* 0x040fe200078e0202 */
[----:B------:R-:W-:Y:S01]  /*45a0*/  LEA R10, R8, R21, 0x2 ;  /* 0x00000015080a7211 */ /* 0x000fe200078e10ff */
[C---:B------:R-:W-:Y:S02]  /*45b0*/  IMAD R20, R12.reuse, 0x4, R23 ;  /* 0x000000040c147824 */ /* 0x040fe400078e0217 */
[----:B0-----:R-:W-:Y:S01]  /*45c0*/  IMAD R25, R12, 0x8, R11 ;  /* 0x000000080c197824 */ /* 0x001fe200078e020b */
[----:B------:R-:W0:Y:S01]  /*45d0*/  LDS R15, [R22] ;  /* 0x00000000160f7984 */ /* 0x000e220000000800 */
[----:B----4-:R-:W-:Y:S02]  /*45e0*/  IMAD.MOV.U32 R17, RZ, RZ, RZ ;  /* 0x000000ffff117224 */ /* 0x010fe400078e00ff */
[----:B------:R-:W-:Y:S02]  /*45f0*/  IMAD.MOV.U32 R19, RZ, RZ, RZ ;  /* 0x000000ffff137224 */ /* 0x000fe400078e00ff */
[----:B------:R-:W-:-:S02]  /*4600*/  VIADD R8, R8, 0x10 ;  /* 0x0000001008087836 */ /* 0x000fc40000000000 */
[----:B------:R-:W-:-:S03]  /*4610*/  VIADD R12, R12, 0x10 ;  /* 0x000000100c0c7836 */ /* 0x000fc60000000000 */
[----:B------:R-:W-:Y:S01]  /*4620*/  ISETP.GE.AND P1, PT, R8, R13, PT ;  /* 0x0000000d0800720c */ /* 0x000fe20003f26270 */
[----:B0-----:R0:W-:Y:S04]  /*4630*/  STS [R20], R15 ;  /* 0x0000000f14007388 */ /* 0x0011e80000000800 */
[----:B------:R-:W1:Y:S01]  /*4640*/  LDS R16, [R10] ;  /* 0x000000000a107984 */ /* 0x000e620000000800 */
[----:B0-----:R-:W-:-:S03]  /*4650*/  HFMA2 R15, -RZ, RZ, 0, 0 ;  /* 0x00000000ff0f7431 */ /* 0x001fc600000001ff */
        /* <DEDUP_REMOVED lines=62> */
.L_x_45:
[----:B------:R-:W-:-:S05]  /*4a40*/  IMAD.IADD R10, R9, 0x1, -R8 ;  /* 0x00000001090a7824 */ /* 0x000fca00078e0a08 */
[----:B------:R-:W-:-:S13]  /*4a50*/  ISETP.GT.AND P1, PT, R10, 0x4, PT ;  /* 0x000000040a00780c */ /* 0x000fda0003f24270 */
[----:B------:R-:W-:Y:S05]  /*4a60*/  @!P1 BRA `(.L_x_47) ;  /* 0x0000000000bc9947 */ /* 0x000fea0003800000 */
[----:B------:R-:W-:Y:S01]  /*4a70*/  LEA R13, R8, R2, 0x2 ;  /* 0x00000002080d7211 */ /* 0x000fe200078e10ff */
[C---:B------:R-:W-:Y:S01]  /*4a80*/  VIADD R10, R4.reuse, 0x2000 ;  /* 0x00002000040a7836 */ /* 0x040fe20000000000 */
[C---:B0123--:R-:W-:Y:S01]  /*4a90*/  LEA R15, R3.reuse, R4, 0x18 ;  /* 0x00000004030f7211 */ /* 0x04ffe200078ec0ff */
[----:B------:R-:W-:Y:S01]  /*4aa0*/  VIADD R14, R4, 0x3000 ;  /* 0x00003000040e7836 */ /* 0x000fe20000000000 */
[----:B------:R-:W-:Y:S01]  /*4ab0*/  MOV R19, RZ ;  /* 0x000000ff00137202 */ /* 0x000fe20000000f00 */
[----:B----4-:R-:W0:Y:S01]  /*4ac0*/  LDS R16, [R13] ;  /* 0x000000000d107984 */ /* 0x010e220000000800 */
[C---:B------:R-:W-:Y:S01]  /*4ad0*/  LEA R11, R3.reuse, R10, 0x18 ;  /* 0x0000000a030b7211 */ /* 0x040fe200078ec0ff */
[----:B------:R-:W-:Y:S01]  /*4ae0*/  IMAD.MOV.U32 R17, RZ, RZ, RZ ;  /* 0x000000ffff117224 */ /* 0x000fe200078e00ff */
[----:B------:R-:W-:Y:S01]  /*4af0*/  LEA R10, R8, R15, 0x2 ;  /* 0x0000000f080a7211 */ /* 0x000fe200078e10ff */
[----:B------:R-:W-:Y:S01]  /*4b00*/  IMAD.MOV.U32 R15, RZ, RZ, RZ ;  /* 0x000000ffff0f7224 */ /* 0x000fe200078e00ff */
[----:B------:R-:W-:Y:S01]  /*4b10*/  LEA R21, R3, R14, 0x18 ;  /* 0x0000000e03157211 */ /* 0x000fe200078ec0ff */
[----:B------:R-:W-:Y:S01]  /*4b20*/  IMAD R11, R12, 0x4, R11 ;  /* 0x000000040c0b7824 */ /* 0x000fe200078e020b */
[----:B------:R-:W-:-:S02]  /*4b30*/  PLOP3.LUT P0, PT, PT, PT, PT, 0x8, 0x80 ;  /* 0x000000000080781c */ /* 0x000fc40003f0e170 */
[----:B------:R-:W-:Y:S01]  /*4b40*/  IADD3 R8, PT, PT, R8, 0x8, RZ ;  /* 0x0000000808087810 */ /* 0x000fe20007ffe0ff */
[C---:B------:R-:W-:Y:S02]  /*4b50*/  IMAD R21, R12.reuse, 0x8, R21 ;  /* 0x000000080c157824 */ /* 0x040fe400078e0215 */
        /* <DEDUP_REMOVED lines=32> */
.L_x_47:
[----:B------:R-:W-:-:S13]  /*4d60*/  ISETP.NE.OR P0, PT, R8, R9, P0 ;  /* 0x000000090800720c */ /* 0x000fda0000705670 */
[----:B------:R-:W-:Y:S05]  /*4d70*/  @!P0 BRA `(.L_x_42) ;  /* 0x0000000000808947 */ /* 0x000fea0003800000 */
.L_x_44:
[C---:B------:R-:W-:Y:S01]  /*4d80*/  VIADD R10, R4.reuse, 0x2000 ;  /* 0x00002000040a7836 */ /* 0x040fe20000000000 */
[----:B0123--:R-:W-:Y:S02]  /*4d90*/  IADD3 R14, PT, PT, R4, 0x3000, RZ ;  /* 0x00003000040e7810 */ /* 0x00ffe40007ffe0ff */
[C---:B------:R-:W-:Y:S02]  /*4da0*/  LEA R13, R3.reuse, R4, 0x18 ;  /* 0x00000004030d7211 */ /* 0x040fe400078ec0ff */
[C---:B------:R-:W-:Y:S02]  /*4db0*/  LEA R19, R3.reuse, R10, 0x18 ;  /* 0x0000000a03137211 */ /* 0x040fe400078ec0ff */
[----:B------:R-:W-:-:S07]  /*4dc0*/  LEA R21, R3, R14, 0x18 ;  /* 0x0000000e03157211 */ /* 0x000fce00078ec0ff */
.L_x_48:
[C---:B------:R-:W-:Y:S01]  /*4dd0*/  IMAD R24, R8.reuse, 0x4, R2 ;  /* 0x0000000408187824 */ /* 0x040fe200078e0202 */
[----:B----4-:R-:W-:Y:S01]  /*4de0*/  LEA R27, R8, R13, 0x2 ;  /* 0x0000000d081b7211 */ /* 0x010fe200078e10ff */
[C---:B------:R-:W-:Y:S02]  /*4df0*/  IMAD R25, R12.reuse, 0x4, R19 ;  /* 0x000000040c197824 */ /* 0x040fe400078e0213 */
[----:B------:R-:W-:Y:S02]  /*4e00*/  HFMA2 R15, -RZ, RZ, 0, 0 ;  /* 0x00000000ff0f7431 */ /* 0x000fe400000001ff */
[C---:B0-----:R-:W-:Y:S01]  /*4e10*/  IMAD R23, R12.reuse, 0x8, R21 ;  /* 0x000000080c177824 */ /* 0x041fe200078e0215 */
[----:B------:R-:W0:Y:S01]  /*4e20*/  LDS R16, [R24] ;  /* 0x0000000018107984 */ /* 0x000e220000000800 */
[----:B------:R-:W-:Y:S01]  /*4e30*/  IMAD.MOV.U32 R11, RZ, RZ, RZ ;  /* 0x000000ffff0b7224 */ /* 0x000fe200078e00ff */
[----:B------:R-:W-:Y:S01]  /*4e40*/  IADD3 R12, PT, PT, R12, 0x4, RZ ;  /* 0x000000040c0c7810 */ /* 0x000fe20007ffe0ff */
[----:B------:R-:W-:-:S02]  /*4e50*/  IMAD.MOV.U32 R17, RZ, RZ, RZ ;  /* 0x000000ffff117224 */ /* 0x000fc400078e00ff */
        /* <DEDUP_REMOVED lines=18> */
.L_x_42:
[----:B------:R-:W-:Y:S01]  /*4f80*/  LEA R8, R3, R4, 0x18 ;  /* 0x0000000403087211 */ /* 0x000fe200078ec0ff */
[----:B------:R-:W5:Y:S04]  /*4f90*/  LDCU UR4, c[0x0][0x3bc] ;  /* 0x00007780ff0477ac */ /* 0x000f680008000800 */
[----:B0-----:R-:W0:Y:S01]  /*4fa0*/  LDS R10, [R8+0x5008] ;  /* 0x00500800080a7984 */ /* 0x001e220000000800 */
[----:B-----5:R-:W-:Y:S02]  /*4fb0*/  IMAD.U32 R11, RZ, RZ, UR4 ;  /* 0x00000004ff0b7e24 */ /* 0x020fe4000f8e00ff */
[----:B0-----:R-:W-:-:S05]  /*4fc0*/  IMAD.IADD R10, R9, 0x1, R10 ;  /* 0x00000001090a7824 */ /* 0x001fca00078e020a */
[----:B------:R-:W-:-:S13]  /*4fd0*/  ISETP.GE.AND P0, PT, R10, R11, PT ;  /* 0x0000000b0a00720c */ /* 0x000fda0003f06270 */
[----:B------:R-:W-:Y:S05]  /*4fe0*/  @!P0 BRA `(.L_x_49) ;  /* 0xffffffe000248947 */ /* 0x000fea000383ffff */
.L_x_30:
[----:B------:R-:W-:-:S13]  /*4ff0*/  ISETP.GE.AND P0, PT, R12, R11, PT ;  /* 0x0000000b0c00720c */ /* 0x000fda0003f06270 */
[----:B------:R-:W-:Y:S05]  /*5000*/  @P0 BRA `(.L_x_50) ;  /* 0x0000000c00480947 */ /* 0x000fea0003800000 */
[----:B----4-:R-:W-:Y:S01]  /*5010*/  IADD3 R16, PT, PT, -R12, R11, RZ ;  /* 0x0000000b0c107210 */ /* 0x010fe20007ffe1ff */
[----:B------:R-:W-:Y:S02]  /*5020*/  IMAD.MOV.U32 R10, RZ, RZ, R12 ;  /* 0x000000ffff0a7224 */ /* 0x000fe400078e000c */
[----:B------:R-:W-:Y:S01]  /*5030*/  IMAD.MOV.U32 R13, RZ, RZ, R9 ;  /* 0x000000ffff0d7224 */ /* 0x000fe200078e0009 */
[----:B------:R-:W-:-:S13]  /*5040*/  LOP3.LUT P0, R16, R16, 0x3, RZ, 0xc0, !PT ;  /* 0x0000000310107812 */ /* 0x000fda000780c0ff */
[----:B------:R-:W-:Y:S05]  /*5050*/  @!P0 BRA `(.L_x_51) ;  /* 0x0000000000848947 */ /* 0x000fea0003800000 */
[C---:B------:R-:W-:Y:S01]  /*5060*/  LEA R17, R9.reuse, R2, 0x2 ;  /* 0x0000000209117211 */ /* 0x040fe200078e10ff */
[C---:B------:R-:W-:Y:S01]  /*5070*/  VIADD R10, R4.reuse, 0x2000 ;  /* 0x00002000040a7836 */ /* 0x040fe20000000000 */
[C---:B------:R-:W-:Y:S01]  /*5080*/  LEA R20, R9.reuse, R8, 0x2 ;  /* 0x0000000809147211 */ /* 0x040fe200078e10ff */
[----:B------:R-:W-:Y:S01]  /*5090*/  VIADD R13, R9, 0x1 ;  /* 0x00000001090d7836 */ /* 0x000fe20000000000 */
[----:B-123--:R-:W-:Y:S01]  /*50a0*/  MOV R15, RZ ;  /* 0x000000ff000f7202 */ /* 0x00efe20000000f00 */
[----:B------:R-:W0:Y:S01]  /*50b0*/  LDS R18, [R17] ;  /* 0x0000000011127984 */ /* 0x000e220000000800 */
[----:B------:R-:W-:Y:S01]  /*50c0*/  LEA R19, R3, R10, 0x18 ;  /* 0x0000000a03137211 */ /* 0x000fe200078ec0ff */
[----:B------:R-:W-:Y:S01]  /*50d0*/  VIADD R10, R4, 0x3000 ;  /* 0x00003000040a7836 */ /* 0x000fe20000000000 */
[----:B------:R-:W-:-:S03]  /*50e0*/  ISETP.NE.AND P0, PT, R16, 0x1, PT ;  /* 0x000000011000780c */ /* 0x000fc60003f05270 */
[C---:B------:R-:W-:Y:S01]  /*50f0*/  IMAD R19, R12.reuse, 0x4, R19 ;  /* 0x000000040c137824 */ /* 0x040fe200078e0213 */
[----:B------:R-:W-:Y:S01]  /*5100*/  LEA R21, R3, R10, 0x18 ;  /* 0x0000000a03157211 */ /* 0x000fe200078ec0ff */
[----:B------:R-:W-:-:S04]  /*5110*/  VIADD R10, R12, 0x1 ;  /* 0x000000010c0a7836 */ /* 0x000fc80000000000 */
[----:B------:R-:W-:Y:S01]  /*5120*/  IMAD R21, R12, 0x8, R21 ;  /* 0x000000080c157824 */ /* 0x000fe200078e0215 */
[----:B0-----:R-:W-:Y:S04]  /*5130*/  STS [R19], R18 ;  /* 0x0000001213007388 */ /* 0x001fe80000000800 */
[----:B------:R-:W0:Y:S04]  /*5140*/  LDS R14, [R20] ;  /* 0x00000000140e7984 */ /* 0x000e280000000800 */
[----:B0-----:R0:W-:Y:S01]  /*5150*/  STS.64 [R21], R14 ;  /* 0x0000000e15007388 */ /* 0x0011e20000000a00 */
[----:B------:R-:W-:Y:S05]  /*5160*/  @!P0 BRA `(.L_x_51) ;  /* 0x0000000000408947 */ /* 0x000fea0003800000 */
[----:B------:R-:W1:Y:S01]  /*5170*/  LDS R18, [R17+0x4] ;  /* 0x0000040011127984 */ /* 0x000e620000000800 */
[----:B0-----:R-:W-:Y:S01]  /*5180*/  HFMA2 R15, -RZ, RZ, 0, 0 ;  /* 0x00000000ff0f7431 */ /* 0x001fe200000001ff */
        /* <DEDUP_REMOVED lines=8> */
[----:B----4-:R-:W-:Y:S01]  /*5210*/  MOV R15, RZ ;  /* 0x000000ff000f7202 */ /* 0x010fe20000000f00 */
[----:B------:R-:W-:Y:S02]  /*5220*/  VIADD R13, R9, 0x3 ;  /* 0x00000003090d7836 */ /* 0x000fe40000000000 */
[----:B------:R-:W-:Y:S01]  /*5230*/  VIADD R10, R12, 0x3 ;  /* 0x000000030c0a7836 */ /* 0x000fe20000000000 */
[----:B0-----:R-:W-:Y:S04]  /*5240*/  STS [R19+0x8], R17 ;  /* 0x0000081113007388 */ /* 0x001fe80000000800 */
[----:B------:R-:W0:Y:S04]  /*5250*/  LDS R14, [R20+0x8] ;  /* 0x00000800140e7984 */ /* 0x000e280000000800 */
[----:B0-----:R0:W-:Y:S02]  /*5260*/  STS.64 [R21+0x10], R14 ;  /* 0x0000100e15007388 */ /* 0x0011e40000000a00 */
.L_x_51:
        /* <DEDUP_REMOVED lines=10> */
[----:B01234-:R-:W-:Y:S01]  /*5310*/  IADD3 R14, PT, PT, R4, 0x3000, RZ ;  /* 0x00003000040e7810 */ /* 0x01ffe20007ffe0ff */
[----:B------:R-:W-:Y:S01]  /*5320*/  VIADD R21, R11, 0xfffffff4 ;  /* 0xfffffff40b157836 */ /* 0x000fe20000000000 */
[----:B------:R-:W-:Y:S02]  /*5330*/  PLOP3.LUT P0, PT, PT, PT, PT, 0x8, 0x80 ;  /* 0x000000000080781c */ /* 0x000fe40003f0e170 */
[C---:B------:R-:W-:Y:S02]  /*5340*/  LEA R23, R3.reuse, R12, 0x18 ;  /* 0x0000000c03177211 */ /* 0x040fe400078ec0ff */
[----:B------:R-:W-:-:S09]  /*5350*/  LEA R9, R3, R14, 0x18 ;  /* 0x0000000e03097211 */ /* 0x000fd200078ec0ff */
.L_x_54:
[C---:B------:R-:W-:Y:S01]  /*5360*/  IMAD R22, R13.reuse, 0x4, R2 ;  /* 0x000000040d167824 */ /* 0x040fe200078e0202 */
[C---:B------:R-:W-:Y:S01]  /*5370*/  LEA R20, R10.reuse, R23, 0x2 ;  /* 0x000000170a147211 */ /* 0x040fe200078e10ff */
[C---:B------:R-:W-:Y:S02]  /*5380*/  IMAD R12, R13.reuse, 0x4, R8 ;  /* 0x000000040d0c7824 */ /* 0x040fe400078e0208 */
[----:B0-----:R-:W-:Y:S02]  /*5390*/  HFMA2 R17, -RZ, RZ, 0, 0 ;  /* 0x00000000ff117431 */ /* 0x001fe400000001ff */
[C---:B------:R-:W-:Y:S01]  /*53a0*/  IMAD R25, R10.reuse, 0x8, R9 ;  /* 0x000000080a197824 */ /* 0x040fe200078e0209 */
[----:B------:R-:W0:Y:S01]  /*53b0*/  LDS R15, [R22] ;  /* 0x00000000160f7984 */ /* 0x000e220000000800 */
[----:B------:R-:W-:Y:S01]  /*53c0*/  IMAD.MOV.U32 R19, RZ, RZ, RZ ;  /* 0x000000ffff137224 */ /* 0x000fe200078e00ff */
[----:B------:R-:W-:Y:S01]  /*53d0*/  IADD3 R10, PT, PT, R10, 0x10, RZ ;  /* 0x000000100a0a7810 */ /* 0x000fe20007ffe0ff */
[----:B------:R-:W-:-:S03]  /*53e0*/  VIADD R13, R13, 0x10 ;  /* 0x000000100d0d7836 */ /* 0x000fc60000000000 */
        /* <DEDUP_REMOVED lines=66> */
.L_x_53:
[----:B------:R-:W-:-:S05]  /*5810*/  IMAD.IADD R9, R11, 0x1, -R10 ;  /* 0x000000010b097824 */ /* 0x000fca00078e0a0a */
[----:B------:R-:W-:-:S13]  /*5820*/  ISETP.GT.AND P1, PT, R9, 0x4, PT ;  /* 0x000000040900780c */ /* 0x000fda0003f24270 */
[----:B------:R-:W-:Y:S05]  /*5830*/  @!P1 BRA `(.L_x_55) ;  /* 0x0000000000b89947 */ /* 0x000fea0003800000 */
[----:B------:R-:W-:Y:S01]  /*5840*/  LEA R20, R13, R2, 0x2 ;  /* 0x000000020d147211 */ /* 0x000fe200078e10ff */
[C---:B------:R-:W-:Y:S01]  /*5850*/  VIADD R12, R4.reuse, 0x2000 ;  /* 0x00002000040c7836 */ /* 0x040fe20000000000 */
[----:B------:R-:W-:Y:S01]  /*5860*/  MOV R19, RZ ;  /* 0x000000ff00137202 */ /* 0x000fe20000000f00 */
[----:B01234-:R-:W-:Y:S01]  /*5870*/  VIADD R14, R4, 0x3000 ;  /* 0x00003000040e7836 */ /* 0x01ffe20000000000 */
[----:B------:R-:W-:Y:S01]  /*5880*/  PLOP3.LUT P0, PT, PT, PT, PT, 0x8, 0x80 ;  /* 0x000000000080781c */ /* 0x000fe20003f0e170 */
[----:B------:R-:W0:Y:S01]  /*5890*/  LDS R17, [R20] ;  /* 0x0000000014117984 */ /* 0x000e220000000800 */
[C---:B------:R-:W-:Y:S01]  /*58a0*/  LEA R9, R3.reuse, R12, 0x18 ;  /* 0x0000000c03097211 */ /* 0x040fe200078ec0ff */
[----:B------:R-:W-:Y:S01]  /*58b0*/  IMAD.MOV.U32 R15, RZ, RZ, RZ ;  /* 0x000000ffff0f7224 */ /* 0x000fe200078e00ff */
[----:B------:R-:W-:-:S03]  /*58c0*/  LEA R21, R3, R14, 0x18 ;  /* 0x0000000e03157211 */ /* 0x000fc600078ec0ff */
[C---:B------:R-:W-:Y:S01]  /*58d0*/  IMAD R12, R10.reuse, 0x4, R9 ;  /* 0x000000040a0c7824 */ /* 0x040fe200078e0209 */
[C---:B------:R-:W-:Y:S01]  /*58e0*/  LEA R9, R13.reuse, R8, 0x2 ;  /* 0x000000080d097211 */ /* 0x040fe200078e10ff */
        /* <DEDUP_REMOVED lines=35> */
.L_x_55:
[----:B------:R-:W-:-:S13]  /*5b20*/  ISETP.NE.OR P0, PT, R10, R11, P0 ;  /* 0x0000000b0a00720c */ /* 0x000fda0000705670 */
[----:B------:R-:W-:Y:S05]  /*5b30*/  @!P0 BRA `(.L_x_50) ;  /* 0x00000000007c8947 */ /* 0x000fea0003800000 */
.L_x_52:
[C---:B------:R-:W-:Y:S01]  /*5b40*/  VIADD R12, R4.reuse, 0x2000 ;  /* 0x00002000040c7836 */ /* 0x040fe20000000000 */
[----:B01234-:R-:W-:-:S04]  /*5b50*/  IADD3 R14, PT, PT, R4, 0x3000, RZ ;  /* 0x00003000040e7810 */ /* 0x01ffc80007ffe0ff */
[C---:B------:R-:W-:Y:S02]  /*5b60*/  LEA R9, R3.reuse, R12, 0x18 ;  /* 0x0000000c03097211 */ /* 0x040fe400078ec0ff */
[----:B------:R-:W-:-:S07]  /*5b70*/  LEA R21, R3, R14, 0x18 ;  /* 0x0000000e03157211 */ /* 0x000fce00078ec0ff */
.L_x_56:
[C---:B------:R-:W-:Y:S01]  /*5b80*/  IMAD R24, R13.reuse, 0x4, R2 ;  /* 0x000000040d187824 */ /* 0x040fe200078e0202 */
[C---:B------:R-:W-:Y:S01]  /*5b90*/  LEA R27, R13.reuse, R8, 0x2 ;  /* 0x000000080d1b7211 */ /* 0x040fe200078e10ff */
[C---:B------:R-:W-:Y:S02]  /*5ba0*/  IMAD R25, R10.reuse, 0x4, R9 ;  /* 0x000000040a197824 */ /* 0x040fe400078e0209 */
[----:B------:R-:W-:Y:S02]  /*5bb0*/  HFMA2 R17, -RZ, RZ, 0, 0 ;  /* 0x00000000ff117431 */ /* 0x000fe400000001ff */
[----:B0-----:R-:W-:Y:S01]  /*5bc0*/  IMAD R23, R10, 0x8, R21 ;  /* 0x000000080a177824 */ /* 0x001fe200078e0215 */
        /* <DEDUP_REMOVED lines=22> */
.L_x_50:
[----:B------:R-:W-:Y:S01]  /*5d30*/  ISETP.GE.U32.AND P0, PT, R11, 0x8, PT ;  /* 0x000000080b00780c */ /* 0x000fe20003f06070 */
[----:B------:R-:W-:-:S12]  /*5d40*/  IMAD.MOV.U32 R9, RZ, RZ, RZ ;  /* 0x000000ffff097224 */ /* 0x000fd800078e00ff */
[----:B------:R-:W-:Y:S05]  /*5d50*/  @!P0 BRA `(.L_x_57) ;  /* 0x0000000000b48947 */ /* 0x000fea0003800000 */
[C---:B------:R-:W-:Y:S01]  /*5d60*/  VIADD R10, R4.reuse, 0x2000 ;  /* 0x00002000040a7836 */ /* 0x040fe20000000000 */
[----:B------:R-:W-:Y:S01]  /*5d70*/  IADD3 R12, PT, PT, R4, 0x3000, RZ ;  /* 0x00003000040c7810 */ /* 0x000fe20007ffe0ff */
[----:B------:R-:W-:-:S03]  /*5d80*/  IMAD.MOV.U32 R13, RZ, RZ, RZ ;  /* 0x000000ffff0d7224 */ /* 0x000fc600078e00ff */
[C---:B------:R-:W-:Y:S02]  /*5d90*/  LEA R10, R3.reuse, R10, 0x18 ;  /* 0x0000000a030a7211 */ /* 0x040fe400078ec0ff */
[----:B------:R-:W-:-:S07]  /*5da0*/  LEA R9, R3, R12, 0x18 ;  /* 0x0000000c03097211 */ /* 0x000fce00078ec0ff */
.L_x_58:
[C---:B01234-:R-:W-:Y:S01]  /*5db0*/  IMAD R15, R13.reuse, 0x4, R10 ;  /* 0x000000040d0f7824 */ /* 0x05ffe200078e020a */
[C---:B------:R-:W-:Y:S01]  /*5dc0*/  LEA R14, R13.reuse, R2, 0x2 ;  /* 0x000000020d0e7211 */ /* 0x040fe200078e10ff */
[C---:B------:R-:W-:Y:S02]  /*5dd0*/  IMAD R12, R13.reuse, 0x8, R9 ;  /* 0x000000080d0c7824 */ /* 0x040fe400078e0209 */
[C---:B------:R-:W-:Y:S01]  /*5de0*/  IMAD R16, R13.reuse, 0x4, R8 ;  /* 0x000000040d107824 */ /* 0x040fe200078e0208 */
[----:B------:R-:W0:Y:S01]  /*5df0*/  LDS R17, [R15] ;  /* 0x000000000f117984 */ /* 0x000e220000000800 */
[----:B------:R-:W-:-:S04]  /*5e00*/  IADD3 R13, PT, PT, R13, 0x8, RZ ;  /* 0x000000080d0d7810 */ /* 0x000fc80007ffe0ff */
[----:B------:R-:W-:Y:S01]  /*5e10*/  ISETP.NE.AND P0, PT, R13, R7, PT ;  /* 0x000000070d00720c */ /* 0x000fe20003f05270 */
[----:B0-----:R-:W-:Y:S04]  /*5e20*/  STS [R14], R17 ;  /* 0x000000110e007388 */ /* 0x001fe80000000800 */
[----:B------:R-:W0:Y:S04]  /*5e30*/  LDS R19, [R12] ;  /* 0x000000000c137984 */ /* 0x000e280000000800 */
[----:B0-----:R-:W-:Y:S04]  /*5e40*/  STS [R16], R19 ;  /* 0x0000001310007388 */ /* 0x001fe80000000800 */
[----:B------:R-:W0:Y:S04]  /*5e50*/  LDS R21, [R15+0x4] ;  /* 0x000004000f157984 */ /* 0x000e280000000800 */
[----:B0-----:R-:W-:Y:S04]  /*5e60*/  STS [R14+0x4], R21 ;  /* 0x000004150e007388 */ /* 0x001fe80000000800 */
        /* <DEDUP_REMOVED lines=25> */
[----:B0-----:R0:W-:Y:S01]  /*6000*/  STS [R16+0x1c], R23 ;  /* 0x00001c1710007388 */ /* 0x0011e20000000800 */
[----:B------:R-:W-:Y:S05]  /*6010*/  @P0 BRA `(.L_x_58) ;  /* 0xfffffffc00640947 */ /* 0x000fea000383ffff */
[----:B------:R-:W-:-:S07]  /*6020*/  IMAD.MOV.U32 R9, RZ, RZ, R7 ;  /* 0x000000ffff097224 */ /* 0x000fce00078e0007 */
.L_x_57:
[----:B------:R-:W-:-:S13]  /*6030*/  ISETP.NE.AND P0, PT, R5, RZ, PT ;  /* 0x000000ff0500720c */ /* 0x000fda0003f05270 */
[----:B------:R-:W-:Y:S05]  /*6040*/  @!P0 BRA `(.L_x_59) ;  /* 0x0000000000fc8947 */ /* 0x000fea0003800000 */
[----:B------:R-:W-:Y:S01]  /*6050*/  VIADD R10, R5, 0xffffffff ;  /* 0xffffffff050a7836 */ /* 0x000fe20000000000 */
[----:B------:R-:W-:-:S04]  /*6060*/  ISETP.NE.AND P1, PT, R6, RZ, PT ;  /* 0x000000ff0600720c */ /* 0x000fc80003f25270 */
[----:B------:R-:W-:-:S13]  /*6070*/  ISETP.GE.U32.AND P0, PT, R10, 0x3, PT ;  /* 0x000000030a00780c */ /* 0x000fda0003f06070 */
[----:B------:R-:W-:Y:S05]  /*6080*/  @!P0 BRA `(.L_x_60) ;  /* 0x0000000000648947 */ /* 0x000fea0003800000 */
[C---:B------:R-:W-:Y:S01]  /*6090*/  IADD3 R10, PT, PT, R4.reuse, 0x2000, RZ ;  /* 0x00002000040a7810 */ /* 0x040fe20007ffe0ff */
[----:B01234-:R-:W-:Y:S01]  /*60a0*/  VIADD R14, R4, 0x3000 ;  /* 0x00003000040e7836 */ /* 0x01ffe20000000000 */
[C---:B------:R-:W-:Y:S01]  /*60b0*/  LEA R13, R9.reuse, R2, 0x2 ;  /* 0x00000002090d7211 */ /* 0x040fe200078e10ff */
[----:B------:R-:W-:Y:S01]  /*60c0*/  IMAD R16, R9, 0x4, R8 ;  /* 0x0000000409107824 */ /* 0x000fe200078e0208 */
[C---:B------:R-:W-:Y:S02]  /*60d0*/  LEA R10, R3.reuse, R10, 0x18 ;  /* 0x0000000a030a7211 */ /* 0x040fe400078ec0ff */
[----:B------:R-:W-:-:S03]  /*60e0*/  LEA R14, R3, R14, 0x18 ;  /* 0x0000000e030e7211 */ /* 0x000fc600078ec0ff */
[C---:B------:R-:W-:Y:S02]  /*60f0*/  IMAD R10, R9.reuse, 0x4, R10 ;  /* 0x00000004090a7824 */ /* 0x040fe400078e020a */
[C---:B------:R-:W-:Y:S01]  /*6100*/  IMAD R14, R9.reuse, 0x8, R14 ;  /* 0x00000008090e7824 */ /* 0x040fe200078e020e */
[----:B------:R-:W-:Y:S02]  /*6110*/  IADD3 R9, PT, PT, R9, 0x4, RZ ;  /* 0x0000000409097810 */ /* 0x000fe40007ffe0ff */
[----:B------:R-:W0:Y:S04]  /*6120*/  LDS R12, [R10] ;  /* 0x000000000a0c7984 */ /* 0x000e280000000800 */
        /* <DEDUP_REMOVED lines=14> */
[----:B0-----:R0:W-:Y:S02]  /*6210*/  STS [R16+0xc], R15 ;  /* 0x00000c0f10007388 */ /* 0x0011e40000000800 */
.L_x_60:
[----:B------:R-:W-:Y:S05]  /*6220*/  @!P1 BRA `(.L_x_59) ;  /* 0x0000000000849947 */ /* 0x000fea0003800000 */
[----:B------:R-:W-:Y:S02]  /*6230*/  ISETP.NE.AND P0, PT, R6, 0x1, PT ;  /* 0x000000010600780c */ /* 0x000fe40003f05270 */
[----:B------:R-:W-:-:S11]  /*6240*/  LOP3.LUT P1, RZ, R11, 0x1, RZ, 0xc0, !PT ;  /* 0x000000010bff7812 */ /* 0x000fd6000782c0ff */
[----:B------:R-:W-:Y:S05]  /*6250*/  @!P0 BRA `(.L_x_61) ;  /* 0x0000000000448947 */ /* 0x000fea0003800000 */
[C---:B------:R-:W-:Y:S01]  /*6260*/  VIADD R10, R4.reuse, 0x2000 ;  /* 0x00002000040a7836 */ /* 0x040fe20000000000 */
[----:B------:R-:W-:Y:S01]  /*6270*/  IADD3 R12, PT, PT, R4, 0x3000, RZ ;  /* 0x00003000040c7810 */ /* 0x000fe20007ffe0ff */
[C---:B0---4-:R-:W-:Y:S01]  /*6280*/  IMAD R16, R9.reuse, 0x4, R2 ;  /* 0x0000000409107824 */ /* 0x051fe200078e0202 */
[----:B------:R-:W-:Y:S02]  /*6290*/  LEA R19, R9, R8, 0x2 ;  /* 0x0000000809137211 */ /* 0x000fe400078e10ff */
[C---:B------:R-:W-:Y:S02]  /*62a0*/  LEA R10, R3.reuse, R10, 0x18 ;  /* 0x0000000a030a7211 */ /* 0x040fe400078ec0ff */
[----:B------:R-:W-:-:S03]  /*62b0*/  LEA R12, R3, R12, 0x18 ;  /* 0x0000000c030c7211 */ /* 0x000fc600078ec0ff */
[C---:B-123--:R-:W-:Y:S02]  /*62c0*/  IMAD R15, R9.reuse, 0x4, R10 ;  /* 0x00000004090f7824 */ /* 0x04efe400078e020a */
[C---:B------:R-:W-:Y:S02]  /*62d0*/  IMAD R17, R9.reuse, 0x8, R12 ;  /* 0x0000000809117824 */ /* 0x040fe400078e020c */
[----:B------:R-:W-:Y:S01]  /*62e0*/  VIADD R9, R9, 0x2 ;  /* 0x0000000209097836 */ /* 0x000fe20000000000 */
[----:B------:R-:W0:Y:S04]  /*62f0*/  LDS R10, [R15] ;  /* 0x000000000f0a7984 */ /* 0x000e280000000800 */
[----:B0-----:R-:W-:Y:S04]  /*6300*/  STS [R16], R10 ;  /* 0x0000000a10007388 */ /* 0x001fe80000000800 */
[----:B------:R-:W0:Y:S04]  /*6310*/  LDS R12, [R17] ;  /* 0x00000000110c7984 */ /* 0x000e280000000800 */
[----:B0-----:R-:W-:Y:S04]  /*6320*/  STS [R19], R12 ;  /* 0x0000000c13007388 */ /* 0x001fe80000000800 */
[----:B------:R-:W0:Y:S04]  /*6330*/  LDS R13, [R15+0x4] ;  /* 0x000004000f0d7984 */ /* 0x000e280000000800 */
[----:B0-----:R-:W-:Y:S04]  /*6340*/  STS [R16+0x4], R13 ;  /* 0x0000040d10007388 */ /* 0x001fe80000000800 */
[----:B------:R-:W0:Y:S04]  /*6350*/  LDS R14, [R17+0x8] ;  /* 0x00000800110e7984 */ /* 0x000e280000000800 */
[----:B0-----:R0:W-:Y:S02]  /*6360*/  STS [R19+0x4], R14 ;  /* 0x0000040e13007388 */ /* 0x0011e40000000800 */
.L_x_61:
[----:B------:R-:W-:Y:S05]  /*6370*/  @!P1 BRA `(.L_x_59) ;  /* 0x0000000000309947 */ /* 0x000fea0003800000 */
[C---:B------:R-:W-:Y:S02]  /*6380*/  VIADD R10, R4.reuse, 0x2000 ;  /* 0x00002000040a7836 */ /* 0x040fe40000000000 */
[----:B------:R-:W-:Y:S02]  /*6390*/  VIADD R12, R4, 0x3000 ;  /* 0x00003000040c7836 */ /* 0x000fe40000000000 */
[----:B------:R-:W-:Y:S01]  /*63a0*/  IMAD R13, R9, 0x4, R2 ;  /* 0x00000004090d7824 */ /* 0x000fe200078e0202 */
[C---:B------:R-:W-:Y:S02]  /*63b0*/  LEA R10, R3.reuse, R10, 0x18 ;  /* 0x0000000a030a7211 */ /* 0x040fe400078ec0ff */
[----:B------:R-:W-:Y:S02]  /*63c0*/  LEA R12, R3, R12, 0x18 ;  /* 0x0000000c030c7211 */ /* 0x000fe400078ec0ff */
[C---:B------:R-:W-:Y:S02]  /*63d0*/  LEA R10, R9.reuse, R10, 0x2 ;  /* 0x0000000a090a7211 */ /* 0x040fe400078e10ff */
[C---:B------:R-:W-:Y:S01]  /*63e0*/  LEA R12, R9.reuse, R12, 0x3 ;  /* 0x0000000c090c7211 */ /* 0x040fe200078e18ff */
[----:B------:R-:W-:-:S03]  /*63f0*/  IMAD R9, R9, 0x4, R8 ;  /* 0x0000000409097824 */ /* 0x000fc600078e0208 */
[----:B------:R-:W5:Y:S04]  /*6400*/  LDS R10, [R10] ;  /* 0x000000000a0a7984 */ /* 0x000f680000000800 */
[----:B-----5:R-:W-:Y:S04]  /*6410*/  STS [R13], R10 ;  /* 0x0000000a0d007388 */ /* 0x020fe80000000800 */
[----:B------:R-:W5:Y:S04]  /*6420*/  LDS R12, [R12] ;  /* 0x000000000c0c7984 */ /* 0x000f680000000800 */
[----:B-----5:R0:W-:Y:S02]  /*6430*/  STS [R9], R12 ;  /* 0x0000000c09007388 */ /* 0x0201e40000000800 */
.L_x_59:
[----:B0-----:R-:W0:Y:S02]  /*6440*/  LDS R9, [R8+0x5008] ;  /* 0x0050080008097984 */ /* 0x001e240000000800 */
[----:B0-----:R-:W-:-:S05]  /*6450*/  IMAD.SHL.U32 R9, R9, 0x2, RZ ;  /* 0x0000000209097824 */ /* 0x001fca00078e00ff */
[----:B------:R-:W-:Y:S04]  /*6460*/  STS [R8+0x5008], R9 ;  /* 0x0050080908007388 */ /* 0x000fe80000000800 */
[----:B------:R-:W0:Y:S02]  /*6470*/  LDS R10, [R8+0x5008] ;  /* 0x00500800080a7984 */ /* 0x000e240000000800 */
[----:B0-----:R-:W-:-:S13]  /*6480*/  ISETP.GE.AND P0, PT, R10, R11, PT ;  /* 0x0000000b0a00720c */ /* 0x001fda0003f06270 */
[----:B------:R-:W-:Y:S05]  /*6490*/  @!P0 BRA `(.L_x_62) ;  /* 0xffffffc800bc8947 */ /* 0x000fea000383ffff */
.L_x_0:
[----:B------:R-:W-:Y:S05]  /*64a0*/  WARPSYNC.ALL ;  /* 0x0000000000007948 */ /* 0x000fea0003800000 */
[----:B------:R-:W-:Y:S01]  /*64b0*/  BAR.SYNC.DEFER_BLOCKING 0x0 ;  /* 0x0000000000007b1d */ /* 0x000fe20000010000 */
[----:B------:R-:W-:Y:S01]  /*64c0*/  ISETP.NE.AND P0, PT, R26, RZ, PT ;  /* 0x000000ff1a00720c */ /* 0x000fe20003f05270 */
[----:B------:R-:W-:Y:S01]  /*64d0*/  HFMA2 R7, -RZ, RZ, 0, 0 ;  /* 0x00000000ff077431 */ /* 0x000fe200000001ff */
[C---:B------:R-:W-:Y:S01]  /*64e0*/  IADD3 R10, PT, PT, R4.reuse, 0x3000, RZ ;  /* 0x00003000040a7810 */ /* 0x040fe20007ffe0ff */
[----:B------:R-:W-:Y:S02]  /*64f0*/  VIADD R4, R4, 0x2000 ;  /* 0x0000200004047836 */ /* 0x000fe40000000000 */
[----:B------:R-:W-:Y:S01]  /*6500*/  BSSY.RECONVERGENT B3, `(.L_x_63) ;  /* 0x0000146000037945 */ /* 0x000fe20003800200 */
[----:B0-----:R-:W-:-:S02]  /*6510*/  LEA R9, R3, R10, 0x18 ;  /* 0x0000000a03097211 */ /* 0x001fc400078ec0ff */
[----:B------:R-:W-:-:S03]  /*6520*/  LEA R10, R3, R4, 0x18 ;  /* 0x00000004030a7211 */ /* 0x000fc600078ec0ff */
[----:B------:R-:W-:Y:S02]  /*6530*/  IMAD R9, R26, 0x8, R9 ;  /* 0x000000081a097824 */ /* 0x000fe400078e0209 */
[----:B------:R-:W-:Y:S01]  /*6540*/  @!P0 MOV R4, 0xffffffff ;  /* 0xffffffff00048802 */ /* 0x000fe20000000f00 */
[----:B------:R-:W-:Y:S02]  /*6550*/  @!P0 IMAD.MOV.U32 R5, RZ, RZ, -0x1 ;  /* 0xffffffffff058424 */ /* 0x000fe400078e00ff */
[----:B------:R-:W-:Y:S01]  /*6560*/  IMAD R3, R29, 0x4, R10 ;  /* 0x000000041d037824 */ /* 0x000fe200078e020a */
[----:B------:R-:W0:Y:S04]  /*6570*/  LDS R6, [R0] ;  /* 0x0000000000067984 */ /* 0x000e280000000800 */
[----:B0-----:R-:W-:Y:S04]  /*6580*/  STS.64 [R9+0x8], R6 ;  /* 0x0000080609007388 */ /* 0x001fe80000000a00 */
[----:B------:R-:W-:Y:S04]  /*6590*/  @!P0 STS.64 [R8+0x3000], R4 ;  /* 0x0030000408008388 */ /* 0x000fe80000000a00 */
[----:B------:R-:W-:Y:S01]  /*65a0*/  STS [R3], RZ ;  /* 0x000000ff03007388 */ /* 0x000fe20000000800 */
[----:B------:R-:W-:Y:S06]  /*65b0*/  BAR.SYNC.DEFER_BLOCKING 0x0 ;  /* 0x0000000000007b1d */ /* 0x000fec0000010000 */
[----:B------:R-:W-:Y:S04]  /*65c0*/  LDS.64 R10, [R9+0x8] ;  /* 0x00000800090a7984 */ /* 0x000fe80000000a00 */
[----:B-12-4-:R-:W0:Y:S02]  /*65d0*/  LDS.64 R12, [R9] ;  /* 0x00000000090c7984 */ /* 0x016e240000000a00 */
[----:B0-----:R-:W-:-:S04]  /*65e0*/  ISETP.NE.U32.AND P0, PT, R10, R12, PT ;  /* 0x0000000c0a00720c */ /* 0x001fc80003f05070 */
[----:B------:R-:W-:-:S13]  /*65f0*/  ISETP.NE.AND.EX P0, PT, R11, R13, PT, P0 ;  /* 0x0000000d0b00720c */ /* 0x000fda0003f05300 */
[----:B------:R-:W-:-:S05]  /*6600*/  @P0 IMAD.MOV.U32 R0, RZ, RZ, 0x1 ;  /* 0x00000001ff000424 */ /* 0x000fca00078e00ff */
[----:B------:R0:W-:Y:S01]  /*6610*/  @P0 STS [R3], R0 ;  /* 0x0000000003000388 */ /* 0x0001e20000000800 */
[----:B------:R-:W-:Y:S06]  /*6620*/  BAR.SYNC.DEFER_BLOCKING 0x0 ;  /* 0x0000000000007b1d */ /* 0x000fec0000010000 */
[----:B------:R-:W-:Y:S05]  /*6630*/  @!P0 BRA `(.L_x_64) ;  /* 0x0000001000c88947 */ /* 0x000fea0003800000 */
[----:B0-----:R-:W0:Y:S01]  /*6640*/  LDC R3, c[0x0][0x3bc] ;  /* 0x0000ef00ff037b82 */ /* 0x001e220000000800 */
[----:B------:R-:W-:Y:S01]  /*6650*/  BSSY.RECONVERGENT B2, `(.L_x_64) ;  /* 0x0000130000027945 */ /* 0x000fe20003800200 */
[----:B0-----:R-:W-:-:S07]  /*6660*/  VIADD R3, R3, 0xffffffff ;  /* 0xffffffff03037836 */ /* 0x001fce0000000000 */
.L_x_84:
[----:B---3--:R-:W-:Y:S01]  /*6670*/  LEA R16, R26, R2, 0x2 ;  /* 0x000000021a107211 */ /* 0x008fe200078e10ff */
[----:B--2---:R-:W0:Y:S04]  /*6680*/  LDC.64 R8, c[0x0][0x398] ;  /* 0x0000e600ff087b82 */ /* 0x004e280000000a00 */
[----:B------:R-:W0:Y:S04]  /*6690*/  LDS R19, [R16] ;  /* 0x0000000010137984 */ /* 0x000e280000000800 */
[----:B-1----:R-:W1:Y:S08]  /*66a0*/  LDC.64 R12, c[0x0][0x3b0] ;  /* 0x0000ec00ff0c7b82 */ /* 0x002e700000000a00 */
[----:B----4-:R-:W2:Y:S08]  /*66b0*/  LDC.64 R6, c[0x0][0x3a8] ;  /* 0x0000ea00ff067b82 */ /* 0x010eb00000000a00 */
[----:B------:R-:W3:Y:S08]  /*66c0*/  LDC.64 R14, c[0x0][0x3c0] ;  /* 0x0000f000ff0e7b82 */ /* 0x000ef00000000a00 */
[----:B------:R-:W4:Y:S01]  /*66d0*/  LDC.64 R10, c[0x0][0x3a0] ;  /* 0x0000e800ff0a7b82 */ /* 0x000f220000000a00 */
[----:B0-----:R-:W-:-:S05]  /*66e0*/  IMAD.WIDE.U32 R8, R19, 0x4, R8 ;  /* 0x0000000413087825 */ /* 0x001fca00078e0008 */
[----:B------:R-:W3:Y:S01]  /*66f0*/  LDG.E R0, desc[UR6][R8.64] ;  /* 0x0000000608007981 */ /* 0x000ee2000c1e1900 */
[----:B-1----:R-:W-:-:S04]  /*6700*/  IMAD.WIDE.U32 R12, R19, 0x4, R12 ;  /* 0x00000004130c7825 */ /* 0x002fc800078e000c */
[C---:B--2---:R-:W-:Y:S02]  /*6710*/  IMAD.WIDE.U32 R6, R19.reuse, 0x4, R6 ;  /* 0x0000000413067825 */ /* 0x044fe400078e0006 */
[----:B------:R-:W2:Y:S02]  /*6720*/  LDG.E R13, desc[UR6][R12.64] ;  /* 0x000000060c0d7981 */ /* 0x000ea4000c1e1900 */
[----:B------:R-:W-:Y:S02]  /*6730*/  IMAD.MOV.U32 R21, RZ, RZ, 0x1 ;  /* 0x00000001ff157424 */ /* 0x000fe400078e00ff */
[----:B----4-:R-:W-:Y:S01]  /*6740*/  IMAD.WIDE.U32 R10, R19, 0x4, R10 ;  /* 0x00000004130a7825 */ /* 0x010fe200078e000a */
[----:B---3--:R-:W-:-:S03]  /*6750*/  ISETP.NE.AND P0, PT, R0, RZ, PT ;  /* 0x000000ff0000720c */ /* 0x008fc60003f05270 */
[----:B------:R-:W-:-:S10]  /*6760*/  IMAD.WIDE.U32 R8, R0, 0x4, R14 ;  /* 0x0000000400087825 */ /* 0x000fd400078e000e */
[----:B------:R-:W0:Y:S01]  /*6770*/  @P0 LDC.64 R4, c[0x0][0x380] ;  /* 0x0000e000ff040b82 */ /* 0x000e220000000a00 */
[----:B------:R-:W-:-:S04]  /*6780*/  @P0 VIADD R17, R0, 0xffffffff ;  /* 0xffffffff00110836 */ /* 0x000fc80000000000 */
[----:B0-----:R-:W-:Y:S02]  /*6790*/  @P0 IMAD.WIDE R14, R17, 0x4, R4 ;  /* 0x00000004110e0825 */ /* 0x001fe400078e0204 */
[----:B-----5:R0:W5:Y:S04]  /*67a0*/  LDG.E R4, desc[UR6][R6.64] ;  /* 0x0000000606047981 */ /* 0x020168000c1e1900 */
[----:B------:R0:W5:Y:S04]  /*67b0*/  ATOMG.E.ADD.STRONG.GPU PT, RZ, desc[UR6][R8.64], R21 ;  /* 0x8000001508ff79a8 */ /* 0x00016800081ef106 */
[----:B------:R0:W5:Y:S04]  /*67c0*/  @!P0 LDG.E R5, desc[UR6][R10.64] ;  /* 0x000000060a058981 */ /* 0x000168000c1e1900 */
[----:B------:R-:W3:Y:S04]  /*67d0*/  @P0 LDG.E R17, desc[UR6][R10.64] ;  /* 0x000000060a110981 */ /* 0x000ee8000c1e1900 */
[----:B------:R-:W3:Y:S01]  /*67e0*/  @P0 LDG.E R14, desc[UR6][R14.64] ;  /* 0x000000060e0e0981 */ /* 0x000ee2000c1e1900 */
[----:B--2---:R-:W-:Y:S01]  /*67f0*/  ISETP.GE.AND P1, PT, R13, 0x1, PT ;  /* 0x000000010d00780c */ /* 0x004fe20003f26270 */
[----:B------:R-:W-:Y:S04]  /*6800*/  BSSY.RECONVERGENT B1, `(.L_x_65) ;  /* 0x0000105000017945 */ /* 0x000fe80003800200 */
[----:B------:R-:W-:Y:S01]  /*6810*/  BSSY.RELIABLE B0, `(.L_x_66) ;  /* 0x00000ff000007945 */ /* 0x000fe20003800100 */
[----:B---3--:R-:W-:-:S07]  /*6820*/  @P0 IADD3 R5, PT, PT, R17, R14, RZ ;  /* 0x0000000e11050210 */ /* 0x008fce0007ffe0ff */
[----:B0-----:R-:W-:Y:S05]  /*6830*/  @!P1 BRA `(.L_x_67) ;  /* 0x0000000c00f09947 */ /* 0x001fea0003800000 */
[----:B-----5:R-:W-:Y:S01]  /*6840*/  VIADD R6, R4, 0xffffffff ;  /* 0xffffffff04067836 */ /* 0x020fe20000000000 */
[----:B------:R-:W-:Y:S01]  /*6850*/  BSSY.RECONVERGENT B4, `(.L_x_68) ;  /* 0x0000065000047945 */ /* 0x000fe20003800200 */
[----:B------:R-:W-:Y:S02]  /*6860*/  MOV R8, 0x1 ;  /* 0x0000000100087802 */ /* 0x000fe40000000f00 */
[----:B------:R-:W-:Y:S01]  /*6870*/  IMAD.MOV.U32 R10, RZ, RZ, R6 ;  /* 0x000000ffff0a7224 */ /* 0x000fe200078e0006 */
[----:B------:R-:W-:-:S05]  /*6880*/  VIADDMNMX R7, R6, R13, R4, !PT ;  /* 0x0000000d06077246 */ /* 0x000fca0007800104 */
[----:B------:R-:W-:-:S04]  /*6890*/  IMAD.IADD R9, R7, 0x1, -R4 ;  /* 0x0000000107097824 */ /* 0x000fc800078e0a04 */
[C---:B------:R-:W-:Y:S01]  /*68a0*/  VIADD R11, R9.reuse, 0x1 ;  /* 0x00000001090b7836 */ /* 0x040fe20000000000 */
[----:B------:R-:W-:-:S13]  /*68b0*/  ISETP.GE.U32.AND P0, PT, R9, 0xf, PT ;  /* 0x0000000f0900780c */ /* 0x000fda0003f06070 */
[----:B------:R-:W-:Y:S05]  /*68c0*/  @!P0 BRA `(.L_x_69) ;  /* 0x0000000400748947 */ /* 0x000fea0003800000 */
[----:B------:R-:W0:Y:S01]  /*68d0*/  LDC.64 R12, c[0x0][0x388] ;  /* 0x0000e200ff0c7b82 */ /* 0x000e220000000a00 */
[----:B------:R-:W-:Y:S01]  /*68e0*/  LOP3.LUT R11, R11, 0xfffffff0, RZ, 0xc0, !PT ;  /* 0xfffffff00b0b7812 */ /* 0x000fe200078ec0ff */
[----:B------:R-:W-:Y:S01]  /*68f0*/  HFMA2 R8, -RZ, RZ, 0, 5.9604644775390625e-08 ;  /* 0x00000001ff087431 */ /* 0x000fe200000001ff */
[----:B------:R-:W-:Y:S01]  /*6900*/  BSSY.RECONVERGENT B5, `(.L_x_70) ;  /* 0x0000058000057945 */ /* 0x000fe20003800200 */
[----:B------:R-:W-:Y:S02]  /*6910*/  VIADD R10, R4, 0x6 ;  /* 0x00000006040a7836 */ /* 0x000fe40000000000 */
[----:B------:R-:W-:Y:S02]  /*6920*/  IMAD R9, R5, 0x18, R4 ;  /* 0x0000001805097824 */ /* 0x000fe400078e0204 */
[----:B------:R-:W-:-:S07]  /*6930*/  IMAD.MOV R11, RZ, RZ, -R11 ;  /* 0x000000ffff0b7224 */ /* 0x000fce00078e0a0b */
.L_x_71:
[C---:B------:R-:W-:Y:S01]  /*6940*/  IADD3 R25, PT, PT, R9.reuse, -0x1, RZ ;  /* 0xffffffff09197810 */ /* 0x040fe20007ffe0ff */
[----:B0-----:R-:W-:-:S04]  /*6950*/  IMAD.WIDE.U32 R22, R9, 0x4, R12 ;  /* 0x0000000409167825 */ /* 0x001fc800078e000c */
[--C-:B------:R-:W-:Y:S01]  /*6960*/  IMAD.WIDE.U32 R24, R25, 0x4, R12.reuse ;  /* 0x0000000419187825 */ /* 0x100fe200078e000c */
[----:B------:R-:W2:Y:S04]  /*6970*/  LDG.E R16, desc[UR6][R22.64] ;  /* 0x0000000616107981 */ /* 0x000ea8000c1e1900 */
[----:B------:R0:W3:Y:S01]  /*6980*/  LDG.E R17, desc[UR6][R24.64] ;  /* 0x0000000618117981 */ /* 0x0000e2000c1e1900 */
[C---:B------:R-:W-:Y:S02]  /*6990*/  VIADD R19, R9.reuse, 0x2 ;  /* 0x0000000209137836 */ /* 0x040fe40000000000 */
[----:B------:R-:W-:Y:S02]  /*69a0*/  VIADD R29, R9, 0x1 ;  /* 0x00000001091d7836 */ /* 0x000fe40000000000 */
[----:B------:R-:W-:-:S04]  /*69b0*/  IMAD.WIDE.U32 R18, R19, 0x4, R12 ;  /* 0x0000000413127825 */ /* 0x000fc800078e000c */
[----:B------:R-:W-:Y:S01]  /*69c0*/  IMAD.WIDE.U32 R28, R29, 0x4, R12 ;  /* 0x000000041d1c7825 */ /* 0x000fe200078e000c */
[----:B------:R1:W4:Y:S05]  /*69d0*/  LDG.E R21, desc[UR6][R18.64] ;  /* 0x0000000612157981 */ /* 0x00032a000c1e1900 */
[----:B------:R-:W5:Y:S01]  /*69e0*/  LDG.E R29, desc[UR6][R28.64] ;  /* 0x000000061c1d7981 */ /* 0x000f62000c1e1900 */
[----:B------:R-:W-:-:S05]  /*69f0*/  IADD3 R15, PT, PT, R9, 0x3, RZ ;  /* 0x00000003090f7810 */ /* 0x000fca0007ffe0ff */
[----:B------:R-:W-:-:S05]  /*6a00*/  IMAD.WIDE.U32 R14, R15, 0x4, R12 ;  /* 0x000000040f0e7825 */ /* 0x000fca00078e000c */
[----:B------:R1:W5:Y:S01]  /*6a10*/  LDG.E R20, desc[UR6][R14.64] ;  /* 0x000000060e147981 */ /* 0x000362000c1e1900 */
[C---:B0-----:R-:W-:Y:S01]  /*6a20*/  VIADD R25, R9.reuse, 0x4 ;  /* 0x0000000409197836 */ /* 0x041fe20000000000 */
[C---:B------:R-:W-:Y:S01]  /*6a30*/  IADD3 R27, PT, PT, R9.reuse, 0x6, RZ ;  /* 0x00000006091b7810 */ /* 0x040fe20007ffe0ff */
[----:B------:R-:W-:Y:S02]  /*6a40*/  VIADD R23, R9, 0x5 ;  /* 0x0000000509177836 */ /* 0x000fe40000000000 */
[----:B-1----:R-:W-:-:S04]  /*6a50*/  IMAD.WIDE.U32 R18, R25, 0x4, R12 ;  /* 0x0000000419127825 */ /* 0x002fc800078e000c */
[--C-:B------:R-:W-:Y:S01]  /*6a60*/  IMAD.WIDE.U32 R24, R23, 0x4, R12.reuse ;  /* 0x0000000417187825 */ /* 0x100fe200078e000c */
[----:B------:R0:W5:Y:S03]  /*6a70*/  LDG.E R22, desc[UR6][R18.64] ;  /* 0x0000000612167981 */ /* 0x000166000c1e1900 */
[--C-:B------:R-:W-:Y:S01]  /*6a80*/  IMAD.WIDE.U32 R14, R27, 0x4, R12.reuse ;  /* 0x000000041b0e7825 */ /* 0x100fe200078e000c */
[----:B------:R1:W5:Y:S03]  /*6a90*/  LDG.E R23, desc[UR6][R24.64] ;  /* 0x0000000618177981 */ /* 0x000366000c1e1900 */
[C---:B------:R-:W-:Y:S01]  /*6aa0*/  VIADD R27, R9.reuse, 0x7 ;  /* 0x00000007091b7836 */ /* 0x040fe20000000000 */
[----:B------:R1:W5:Y:S01]  /*6ab0*/  LDG.E R28, desc[UR6][R14.64] ;  /* 0x000000060e1c7981 */ /* 0x000362000c1e1900 */
[C---:B0-----:R-:W-:Y:S01]  /*6ac0*/  VIADD R19, R9.reuse, 0x8 ;  /* 0x0000000809137836 */ /* 0x041fe20000000000 */
[----:B-1----:R-:W-:Y:S01]  /*6ad0*/  IADD3 R25, PT, PT, R9, 0x9, RZ ;  /* 0x0000000909197810 */ /* 0x002fe20007ffe0ff */
[----:B------:R-:W-:-:S05]  /*6ae0*/  IMAD.WIDE.U32 R14, R27, 0x4, R12 ;  /* 0x000000041b0e7825 */ /* 0x000fca00078e000c */
[----:B------:R-:W5:Y:S01]  /*6af0*/  LDG.E R27, desc[UR6][R14.64] ;  /* 0x000000060e1b7981 */ /* 0x000f62000c1e1900 */
[----:B--2---:R-:W-:Y:S02]  /*6b00*/  ISETP.NE.AND P2, PT, R16, RZ, PT ;  /* 0x000000ff1000720c */ /* 0x004fe40003f45270 */
[----:B---3--:R-:W-:Y:S01]  /*6b10*/  ISETP.NE.AND P1, PT, R17, RZ, PT ;  /* 0x000000ff1100720c */ /* 0x008fe20003f25270 */
[----:B------:R-:W-:-:S04]  /*6b20*/  IMAD.WIDE.U32 R16, R19, 0x4, R12 ;  /* 0x0000000413107825 */ /* 0x000fc800078e000c */
[----:B------:R-:W-:Y:S02]  /*6b30*/  IMAD.WIDE.U32 R18, R25, 0x4, R12 ;  /* 0x0000000419127825 */ /* 0x000fe400078e000c */
[----:B------:R0:W2:Y:S01]  /*6b40*/  LDG.E R25, desc[UR6][R16.64] ;  /* 0x0000000610197981 */ /* 0x0000a2000c1e1900 */
[----:B----4-:R-:W-:Y:S01]  /*6b50*/  ISETP.NE.AND P4, PT, R21, RZ, PT ;  /* 0x000000ff1500720c */ /* 0x010fe20003f85270 */
[C---:B------:R-:W-:Y:S02]  /*6b60*/  VIADD R21, R9.reuse, 0xb ;  /* 0x0000000b09157836 */ /* 0x040fe40000000000 */
[----:B------:R-:W3:Y:S01]  /*6b70*/  LDG.E R24, desc[UR6][R18.64] ;  /* 0x0000000612187981 */ /* 0x000ee2000c1e1900 */
[----:B0-----:R-:W-:-:S04]  /*6b80*/  VIADD R17, R9, 0xa ;  /* 0x0000000a09117836 */ /* 0x001fc80000000000 */
[--C-:B------:R-:W-:Y:S01]  /*6b90*/  IMAD.WIDE.U32 R14, R17, 0x4, R12.reuse ;  /* 0x00000004110e7825 */ /* 0x100fe200078e000c */
[----:B-----5:R-:W-:Y:S02]  /*6ba0*/  ISETP.NE.AND P3, PT, R29, RZ, PT ;  /* 0x000000ff1d00720c */ /* 0x020fe40003f65270 */
[----:B------:R-:W-:Y:S02]  /*6bb0*/  IADD3 R17, PT, PT, R9, 0xc, RZ ;  /* 0x0000000c09117810 */ /* 0x000fe40007ffe0ff */
[----:B------:R0:W4:Y:S03]  /*6bc0*/  LDG.E R29, desc[UR6][R14.64] ;  /* 0x000000060e1d7981 */ /* 0x000126000c1e1900 */
[----:B------:R-:W-:-:S06]  /*6bd0*/  IMAD.WIDE.U32 R16, R17, 0x4, R12 ;  /* 0x0000000411107825 */ /* 0x000fcc00078e000c */
[----:B------:R-:W5:Y:S01]  /*6be0*/  LDG.E R16, desc[UR6][R16.64] ;  /* 0x0000000610107981 */ /* 0x000f62000c1e1900 */
[----:B0-----:R-:W-:-:S04]  /*6bf0*/  IMAD.WIDE.U32 R14, R21, 0x4, R12 ;  /* 0x00000004150e7825 */ /* 0x001fc800078e000c */
[----:B------:R-:W-:Y:S02]  /*6c00*/  VIADD R21, R9, 0xd ;  /* 0x0000000d09157836 */ /* 0x000fe40000000000 */
[----:B------:R-:W5:Y:S02]  /*6c10*/  LDG.E R14, desc[UR6][R14.64] ;  /* 0x000000060e0e7981 */ /* 0x000f64000c1e1900 */
[----:B------:R-:W-:-:S06]  /*6c20*/  IMAD.WIDE.U32 R18, R21, 0x4, R12 ;  /* 0x0000000415127825 */ /* 0x000fcc00078e000c */
[----:B------:R-:W5:Y:S01]  /*6c30*/  LDG.E R18, desc[UR6][R18.64] ;  /* 0x0000000612127981 */ /* 0x000f62000c1e1900 */
[----:B------:R-:W-:Y:S01]  /*6c40*/  VIADD R21, R9, 0xe ;  /* 0x0000000e09157836 */ /* 0x000fe20000000000 */
[----:B------:R-:W-:-:S03]  /*6c50*/  ISETP.NE.AND P0, PT, R20, RZ, PT ;  /* 0x000000ff1400720c */ /* 0x000fc60003f05270 */
[----:B------:R-:W-:-:S06]  /*6c60*/  IMAD.WIDE.U32 R20, R21, 0x4, R12 ;  /* 0x0000000415147825 */ /* 0x000fcc00078e000c */
[----:B------:R-:W5:Y:S01]  /*6c70*/  LDG.E R20, desc[UR6][R20.64] ;  /* 0x0000000614147981 */ /* 0x000f62000c1e1900 */
[----:B------:R-:W-:-:S04]  /*6c80*/  SEL R8, R8, RZ, P1 ;  /* 0x000000ff08087207 */ /* 0x000fc80000800000 */
[----:B------:R-:W-:-:S04]  /*6c90*/  SEL R8, R8, RZ, P2 ;  /* 0x000000ff08087207 */ /* 0x000fc80001000000 */
[----:B------:R-:W-:-:S04]  /*6ca0*/  SEL R8, R8, RZ, P3 ;  /* 0x000000ff08087207 */ /* 0x000fc80001800000 */
[----:B------:R-:W-:Y:S02]  /*6cb0*/  SEL R8, R8, RZ, P4 ;  /* 0x000000ff08087207 */ /* 0x000fe40002000000 */
[----:B------:R-:W-:Y:S02]  /*6cc0*/  ISETP.NE.AND P1, PT, R22, RZ, PT ;  /* 0x000000ff1600720c */ /* 0x000fe40003f25270 */
[----:B------:R-:W-:Y:S02]  /*6cd0*/  SEL R8, R8, RZ, P0 ;  /* 0x000000ff08087207 */ /* 0x000fe40000000000 */
[----:B------:R-:W-:Y:S02]  /*6ce0*/  ISETP.NE.AND P0, PT, R23, RZ, PT ;  /* 0x000000ff1700720c */ /* 0x000fe40003f05270 */
[----:B------:R-:W-:Y:S02]  /*6cf0*/  SEL R8, R8, RZ, P1 ;  /* 0x000000ff08087207 */ /* 0x000fe40000800000 */
[----:B------:R-:W-:-:S02]  /*6d00*/  ISETP.NE.AND P1, PT, R28, RZ, PT ;  /* 0x000000ff1c00720c */ /* 0x000fc40003f25270 */
[----:B------:R-:W-:Y:S02]  /*6d10*/  SEL R8, R8, RZ, P0 ;  /* 0x000000ff08087207 */ /* 0x000fe40000000000 */
[----:B------:R-:W-:Y:S02]  /*6d20*/  ISETP.NE.AND P0, PT, R27, RZ, PT ;  /* 0x000000ff1b00720c */ /* 0x000fe40003f05270 */
[----:B------:R-:W-:-:S04]  /*6d30*/  SEL R8, R8, RZ, P1 ;  /* 0x000000ff08087207 */ /* 0x000fc80000800000 */
[----:B------:R-:W-:Y:S02]  /*6d40*/  SEL R8, R8, RZ, P0 ;  /* 0x000000ff08087207 */ /* 0x000fe40000000000 */
[----:B------:R-:W-:Y:S01]  /*6d50*/  IADD3 R11, PT, PT, R11, 0x10, RZ ;  /* 0x000000100b0b7810 */ /* 0x000fe20007ffe0ff */
[----:B------:R-:W-:Y:S02]  /*6d60*/  VIADD R10, R10, 0x10 ;  /* 0x000000100a0a7836 */ /* 0x000fe40000000000 */
[----:B------:R-:W-:Y:S01]  /*6d70*/  VIADD R9, R9, 0x10 ;  /* 0x0000001009097836 */ /* 0x000fe20000000000 */
[----:B--2---:R-:W-:-:S04]  /*6d80*/  ISETP.NE.AND P1, PT, R25, RZ, PT ;  /* 0x000000ff1900720c */ /* 0x004fc80003f25270 */
[----:B------:R-:W-:Y:S02]  /*6d90*/  SEL R8, R8, RZ, P1 ;  /* 0x000000ff08087207 */ /* 0x000fe40000800000 */
[----:B---3--:R-:W-:-:S04]  /*6da0*/  ISETP.NE.AND P0, PT, R24, RZ, PT ;  /* 0x000000ff1800720c */ /* 0x008fc80003f05270 */
[----:B------:R-:W-:Y:S02]  /*6db0*/  SEL R8, R8, RZ, P0 ;  /* 0x000000ff08087207 */ /* 0x000fe40000000000 */
[----:B----4-:R-:W-:-:S04]  /*6dc0*/  ISETP.NE.AND P1, PT, R29, RZ, PT ;  /* 0x000000ff1d00720c */ /* 0x010fc80003f25270 */
[----:B------:R-:W-:Y:S02]  /*6dd0*/  SEL R8, R8, RZ, P1 ;  /* 0x000000ff08087207 */ /* 0x000fe40000800000 */
[----:B-----5:R-:W-:Y:S02]  /*6de0*/  ISETP.NE.AND P1, PT, R16, RZ, PT ;  /* 0x000000ff1000720c */ /* 0x020fe40003f25270 */
[----:B------:R-:W-:-:S04]  /*6df0*/  ISETP.NE.AND P0, PT, R14, RZ, PT ;  /* 0x000000ff0e00720c */ /* 0x000fc80003f05270 */
[----:B------:R-:W-:Y:S02]  /*6e00*/  SEL R8, R8, RZ, P0 ;  /* 0x000000ff08087207 */ /* 0x000fe40000000000 */
[----:B------:R-:W-:Y:S02]  /*6e10*/  ISETP.NE.AND P0, PT, R18, RZ, PT ;  /* 0x000000ff1200720c */ /* 0x000fe40003f05270 */
[----:B------:R-:W-:-:S04]  /*6e20*/  SEL R8, R8, RZ, P1 ;  /* 0x000000ff08087207 */ /* 0x000fc80000800000 */
[----:B------:R-:W-:Y:S02]  /*6e30*/  SEL R8, R8, RZ, P0 ;  /* 0x000000ff08087207 */ /* 0x000fe40000000000 */
[----:B------:R-:W-:Y:S02]  /*6e40*/  ISETP.NE.AND P0, PT, R11, RZ, PT ;  /* 0x000000ff0b00720c */ /* 0x000fe40003f05270 */
[----:B------:R-:W-:-:S04]  /*6e50*/  ISETP.NE.AND P1, PT, R20, RZ, PT ;  /* 0x000000ff1400720c */ /* 0x000fc80003f25270 */
[----:B------:R-:W-:-:S07]  /*6e60*/  SEL R8, R8, RZ, P1 ;  /* 0x000000ff08087207 */ /* 0x000fce0000800000 */
[----:B------:R-:W-:Y:S05]  /*6e70*/  @P0 BRA `(.L_x_71) ;  /* 0xfffffff800b00947 */ /* 0x000fea000383ffff */
[----:B------:R-:W-:Y:S05]  /*6e80*/  BSYNC.RECONVERGENT B5 ;  /* 0x0000000000057941 */ /* 0x000fea0003800200 */
.L_x_70:
[----:B------:R-:W-:-:S07]  /*6e90*/  IADD3 R10, PT, PT, R10, -0x7, RZ ;  /* 0xfffffff90a0a7810 */ /* 0x000fce0007ffe0ff */
.L_x_69:
[----:B------:R-:W-:Y:S05]  /*6ea0*/  BSYNC.RECONVERGENT B4 ;  /* 0x0000000000047941 */ /* 0x000fea0003800200 */
.L_x_68:
[----:B------:R-:W-:Y:S01]  /*6eb0*/  IMAD.IADD R11, R7, 0x1, -R4 ;  /* 0x00000001070b7824 */ /* 0x000fe200078e0a04 */
[----:B------:R-:W-:Y:S03]  /*6ec0*/  BSSY.RECONVERGENT B4, `(.L_x_72) ;  /* 0x0000065000047945 */ /* 0x000fe60003800200 */
[----:B------:R-:W-:-:S05]  /*6ed0*/  VIADD R24, R11, 0x1 ;  /* 0x000000010b187836 */ /* 0x000fca0000000000 */
[----:B------:R-:W-:-:S13]  /*6ee0*/  LOP3.LUT P0, R9, R24, 0xf, RZ, 0xc0, !PT ;  /* 0x0000000f18097812 */ /* 0x000fda000780c0ff */
[----:B------:R-:W-:Y:S05]  /*6ef0*/  @!P0 BRA `(.L_x_73) ;  /* 0x0000000400848947 */ /* 0x000fea0003800000 */
[----:B------:R-:W-:Y:S01]  /*6f00*/  ISETP.GE.U32.AND P1, PT, R9, 0x8, PT ;  /* 0x000000080900780c */ /* 0x000fe20003f26070 */
[----:B------:R-:W-:Y:S01]  /*6f10*/  BSSY.RECONVERGENT B5, `(.L_x_74) ;  /* 0x000002d000057945 */ /* 0x000fe20003800200 */
[----:B------:R-:W-:-:S11]  /*6f20*/  LOP3.LUT P0, R9, R24, 0x7, RZ, 0xc0, !PT ;  /* 0x0000000718097812 */ /* 0x000fd6000780c0ff */
[----:B------:R-:W-:Y:S05]  /*6f30*/  @!P1 BRA `(.L_x_75) ;  /* 0x0000000000a89947 */ /* 0x000fea0003800000 */
[----:B------:R-:W0:Y:S01]  /*6f40*/  LDC.64 R12, c[0x0][0x388] ;  /* 0x0000e200ff0c7b82 */ /* 0x000e220000000a00 */
[----:B------:R-:W-:-:S04]  /*6f50*/  IMAD R29, R5, 0x18, R10 ;  /* 0x00000018051d7824 */ /* 0x000fc800078e020a */
[C---:B------:R-:W-:Y:S01]  /*6f60*/  VIADD R19, R29.reuse, 0x2 ;  /* 0x000000021d137836 */ /* 0x040fe20000000000 */
[C---:B------:R-:W-:Y:S01]  /*6f70*/  IADD3 R23, PT, PT, R29.reuse, 0x1, RZ ;  /* 0x000000011d177810 */ /* 0x040fe20007ffe0ff */
[C---:B------:R-:W-:Y:S01]  /*6f80*/  VIADD R15, R29.reuse, 0x3 ;  /* 0x000000031d0f7836 */ /* 0x040fe20000000000 */
[C---:B------:R-:W-:Y:S01]  /*6f90*/  IADD3 R17, PT, PT, R29.reuse, 0x4, RZ ;  /* 0x000000041d117810 */ /* 0x040fe20007ffe0ff */
[C---:B------:R-:W-:Y:S02]  /*6fa0*/  VIADD R28, R29.reuse, 0x5 ;  /* 0x000000051d1c7836 */ /* 0x040fe40000000000 */
[----:B0-----:R-:W-:-:S04]  /*6fb0*/  IMAD.WIDE.U32 R20, R29, 0x4, R12 ;  /* 0x000000041d147825 */ /* 0x001fc800078e000c */
[--C-:B------:R-:W-:Y:S01]  /*6fc0*/  IMAD.WIDE.U32 R22, R23, 0x4, R12.reuse ;  /* 0x0000000417167825 */ /* 0x100fe200078e000c */
[----:B------:R-:W2:Y:S03]  /*6fd0*/  LDG.E R25, desc[UR6][R20.64] ;  /* 0x0000000614197981 */ /* 0x000ea6000c1e1900 */
[--C-:B------:R-:W-:Y:S01]  /*6fe0*/  IMAD.WIDE.U32 R18, R19, 0x4, R12.reuse ;  /* 0x0000000413127825 */ /* 0x100fe200078e000c */
[----:B------:R0:W3:Y:S03]  /*6ff0*/  LDG.E R27, desc[UR6][R22.64] ;  /* 0x00000006161b7981 */ /* 0x0000e6000c1e1900 */
[--C-:B------:R-:W-:Y:S02]  /*7000*/  IMAD.WIDE.U32 R14, R15, 0x4, R12.reuse ;  /* 0x000000040f0e7825 */ /* 0x100fe400078e000c */
[----:B------:R-:W4:Y:S02]  /*7010*/  LDG.E R18, desc[UR6][R18.64] ;  /* 0x0000000612127981 */ /* 0x000f24000c1e1900 */
[----:B------:R-:W-:-:S02]  /*7020*/  IMAD.WIDE.U32 R16, R17, 0x4, R12 ;  /* 0x0000000411107825 */ /* 0x000fc400078e000c */
[----:B------:R-:W5:Y:S02]  /*7030*/  LDG.E R14, desc[UR6][R14.64] ;  /* 0x000000060e0e7981 */ /* 0x000f64000c1e1900 */
[C---:B0-----:R-:W-:Y:S02]  /*7040*/  VIADD R23, R29.reuse, 0x6 ;  /* 0x000000061d177836 */ /* 0x041fe40000000000 */
[--C-:B------:R-:W-:Y:S01]  /*7050*/  IMAD.WIDE.U32 R20, R28, 0x4, R12.reuse ;  /* 0x000000041c147825 */ /* 0x100fe200078e000c */
[----:B------:R-:W5:Y:S01]  /*7060*/  LDG.E R16, desc[UR6][R16.64] ;  /* 0x0000000610107981 */ /* 0x000f62000c1e1900 */
[----:B------:R-:W-:Y:S02]  /*7070*/  IADD3 R29, PT, PT, R29, 0x7, RZ ;  /* 0x000000071d1d7810 */ /* 0x000fe40007ffe0ff */
[--C-:B------:R-:W-:Y:S02]  /*7080*/  IMAD.WIDE.U32 R22, R23, 0x4, R12.reuse ;  /* 0x0000000417167825 */ /* 0x100fe400078e000c */
[----:B------:R-:W5:Y:S02]  /*7090*/  LDG.E R20, desc[UR6][R20.64] ;  /* 0x0000000614147981 */ /* 0x000f64000c1e1900 */
[----:B------:R-:W-:-:S02]  /*70a0*/  IMAD.WIDE.U32 R12, R29, 0x4, R12 ;  /* 0x000000041d0c7825 */ /* 0x000fc400078e000c */
[----:B------:R-:W5:Y:S04]  /*70b0*/  LDG.E R22, desc[UR6][R22.64] ;  /* 0x0000000616167981 */ /* 0x000f68000c1e1900 */
[----:B------:R-:W5:Y:S01]  /*70c0*/  LDG.E R12, desc[UR6][R12.64] ;  /* 0x000000060c0c7981 */ /* 0x000f62000c1e1900 */
[----:B------:R-:W-:Y:S01]  /*70d0*/  VIADD R10, R10, 0x8 ;  /* 0x000000080a0a7836 */ /* 0x000fe20000000000 */
[----:B--2---:R-:W-:Y:S02]  /*70e0*/  ISETP.NE.AND P1, PT, R25, RZ, PT ;  /* 0x000000ff1900720c */ /* 0x004fe40003f25270 */
[----:B---3--:R-:W-:Y:S02]  /*70f0*/  ISETP.NE.AND P2, PT, R27, RZ, PT ;  /* 0x000000ff1b00720c */ /* 0x008fe40003f45270 */
[----:B------:R-:W-:-:S02]  /*7100*/  SEL R8, R8, RZ, P1 ;  /* 0x000000ff08087207 */ /* 0x000fc40000800000 */
[----:B----4-:R-:W-:Y:S02]  /*7110*/  ISETP.NE.AND P1, PT, R18, RZ, PT ;  /* 0x000000ff1200720c */ /* 0x010fe40003f25270 */
[----:B------:R-:W-:Y:S02]  /*7120*/  SEL R8, R8, RZ, P2 ;  /* 0x000000ff08087207 */ /* 0x000fe40001000000 */
[----:B-----5:R-:W-:Y:S02]  /*7130*/  ISETP.NE.AND P2, PT, R14, RZ, PT ;  /* 0x000000ff0e00720c */ /* 0x020fe40003f45270 */
[----:B------:R-:W-:Y:S02]  /*7140*/  SEL R8, R8, RZ, P1 ;  /* 0x000000ff08087207 */ /* 0x000fe40000800000 */
[----:B------:R-:W-:Y:S02]  /*7150*/  ISETP.NE.AND P1, PT, R16, RZ, PT ;  /* 0x000000ff1000720c */ /* 0x000fe40003f25270 */
[----:B------:R-:W-:-:S02]  /*7160*/  SEL R8, R8, RZ, P2 ;  /* 0x000000ff08087207 */ /* 0x000fc40001000000 */
[----:B------:R-:W-:Y:S02]  /*7170*/  ISETP.NE.AND P2, PT, R20, RZ, PT ;  /* 0x000000ff1400720c */ /* 0x000fe40003f45270 */
[----:B------:R-:W-:Y:S02]  /*7180*/  SEL R8, R8, RZ, P1 ;  /* 0x000000ff08087207 */ /* 0x000fe40000800000 */
[----:B------:R-:W-:Y:S02]  /*7190*/  ISETP.NE.AND P1, PT, R22, RZ, PT ;  /* 0x000000ff1600720c */ /* 0x000fe40003f25270 */
[----:B------:R-:W-:Y:S02]  /*71a0*/  SEL R8, R8, RZ, P2 ;  /* 0x000000ff08087207 */ /* 0x000fe40001000000 */
[----:B------:R-:W-:Y:S02]  /*71b0*/  ISETP.NE.AND P2, PT, R12, RZ, PT ;  /* 0x000000ff0c00720c */ /* 0x000fe40003f45270 */
[----:B------:R-:W-:-:S04]  /*71c0*/  SEL R8, R8, RZ, P1 ;  /* 0x000000ff08087207 */ /* 0x000fc80000800000 */
[----:B------:R-:W-:-:S07]  /*71d0*/  SEL R8, R8, RZ, P2 ;  /* 0x000000ff08087207 */ /* 0x000fce0001000000 */
.L_x_75:
[----:B------:R-:W-:Y:S05]  /*71e0*/  BSYNC.RECONVERGENT B5 ;  /* 0x0000000000057941 */ /* 0x000fea0003800200 */
.L_x_74:
[----:B------:R-:W-:Y:S05]  /*71f0*/  @!P0 BRA `(.L_x_73) ;  /* 0x0000000000c48947 */ /* 0x000fea0003800000 */
[----:B------:R-:W-:Y:S01]  /*7200*/  ISETP.GE.U32.AND P1, PT, R9, 0x4, PT ;  /* 0x000000040900780c */ /* 0x000fe20003f26070 */
[----:B------:R-:W-:Y:S01]  /*7210*/  BSSY.RECONVERGENT B5, `(.L_x_76) ;  /* 0x000001a000057945 */ /* 0x000fe20003800200 */
[----:B------:R-:W-:-:S04]  /*7220*/  LOP3.LUT R20, R24, 0x3, RZ, 0xc0, !PT ;  /* 0x0000000318147812 */ /* 0x000fc800078ec0ff */
[----:B------:R-:W-:-:S07]  /*7230*/  ISETP.NE.AND P0, PT, R20, RZ, PT ;  /* 0x000000ff1400720c */ /* 0x000fce0003f05270 */
[----:B------:R-:W-:Y:S06]  /*7240*/  @!P1 BRA `(.L_x_77) ;  /* 0x0000000000589947 */ /* 0x000fec0003800000 */
[----:B------:R-:W0:Y:S01]  /*7250*/  LDC.64 R16, c[0x0][0x388] ;  /* 0x0000e200ff107b82 */ /* 0x000e220000000a00 */
[----:B------:R-:W-:-:S04]  /*7260*/  IMAD R9, R5, 0x18, R10 ;  /* 0x0000001805097824 */ /* 0x000fc800078e020a */
[C---:B------:R-:W-:Y:S01]  /*7270*/  VIADD R13, R9.reuse, 0x1 ;  /* 0x00000001090d7836 */ /* 0x040fe20000000000 */
[C---:B------:R-:W-:Y:S01]  /*7280*/  IADD3 R15, PT, PT, R9.reuse, 0x2, RZ ;  /* 0x00000002090f7810 */ /* 0x040fe20007ffe0ff */
[----:B0-----:R-:W-:-:S04]  /*7290*/  IMAD.WIDE.U32 R18, R9, 0x4, R16 ;  /* 0x0000000409127825 */ /* 0x001fc800078e0010 */
[--C-:B------:R-:W-:Y:S02]  /*72a0*/  IMAD.WIDE.U32 R12, R13, 0x4, R16.reuse ;  /* 0x000000040d0c7825 */ /* 0x100fe400078e0010 */
[----:B------:R-:W2:Y:S02]  /*72b0*/  LDG.E R18, desc[UR6][R18.64] ;  /* 0x0000000612127981 */ /* 0x000ea4000c1e1900 */
[----:B------:R-:W-:Y:S02]  /*72c0*/  VIADD R9, R9, 0x3 ;  /* 0x0000000309097836 */ /* 0x000fe40000000000 */
[--C-:B------:R-:W-:Y:S01]  /*72d0*/  IMAD.WIDE.U32 R14, R15, 0x4, R16.reuse ;  /* 0x000000040f0e7825 */ /* 0x100fe200078e0010 */
[----:B------:R-:W3:Y:S03]  /*72e0*/  LDG.E R12, desc[UR6][R12.64] ;  /* 0x000000060c0c7981 */ /* 0x000ee6000c1e1900 */
[----:B------:R-:W-:-:S02]  /*72f0*/  IMAD.WIDE.U32 R16, R9, 0x4, R16 ;  /* 0x0000000409107825 */ /* 0x000fc400078e0010 */
[----:B------:R-:W4:Y:S04]  /*7300*/  LDG.E R14, desc[UR6][R14.64] ;  /* 0x000000060e0e7981 */ /* 0x000f28000c1e1900 */
[----:B------:R-:W5:Y:S01]  /*7310*/  LDG.E R16, desc[UR6][R16.64] ;  /* 0x0000000610107981 */ /* 0x000f62000c1e1900 */
[----:B------:R-:W-:Y:S01]  /*7320*/  VIADD R10, R10, 0x4 ;  /* 0x000000040a0a7836 */ /* 0x000fe20000000000 */
[----:B--2---:R-:W-:-:S04]  /*7330*/  ISETP.NE.AND P1, PT, R18, RZ, PT ;  /* 0x000000ff1200720c */ /* 0x004fc80003f25270 */
[----:B------:R-:W-:Y:S02]  /*7340*/  SEL R8, R8, RZ, P1 ;  /* 0x000000ff08087207 */ /* 0x000fe40000800000 */
[----:B---3--:R-:W-:Y:S02]  /*7350*/  ISETP.NE.AND P2, PT, R12, RZ, PT ;  /* 0x000000ff0c00720c */ /* 0x008fe40003f45270 */
[----:B----4-:R-:W-:Y:S02]  /*7360*/  ISETP.NE.AND P1, PT, R14, RZ, PT ;  /* 0x000000ff0e00720c */ /* 0x010fe40003f25270 */
[----:B------:R-:W-:Y:S02]  /*7370*/  SEL R8, R8, RZ, P2 ;  /* 0x000000ff08087207 */ /* 0x000fe40001000000 */
[----:B-----5:R-:W-:Y:S02]  /*7380*/  ISETP.NE.AND P2, PT, R16, RZ, PT ;  /* 0x000000ff1000720c */ /* 0x020fe40003f45270 */
[----:B------:R-:W-:-:S04]  /*7390*/  SEL R8, R8, RZ, P1 ;  /* 0x000000ff08087207 */ /* 0x000fc80000800000 */
[----:B------:R-:W-:-:S07]  /*73a0*/  SEL R8, R8, RZ, P2 ;  /* 0x000000ff08087207 */ /* 0x000fce0001000000 */
.L_x_77:
[----:B------:R-:W-:Y:S05]  /*73b0*/  BSYNC.RECONVERGENT B5 ;  /* 0x0000000000057941 */ /* 0x000fea0003800200 */
.L_x_76:
[----:B------:R-:W-:Y:S05]  /*73c0*/  @!P0 BRA `(.L_x_73) ;  /* 0x0000000000508947 */ /* 0x000fea0003800000 */
[----:B------:R-:W0:Y:S01]  /*73d0*/  LDC.64 R12, c[0x0][0x388] ;  /* 0x0000e200ff0c7b82 */ /* 0x000e220000000a00 */
[----:B------:R-:W-:-:S04]  /*73e0*/  IMAD R9, R5, 0x18, R10 ;  /* 0x0000001805097824 */ /* 0x000fc800078e020a */
[----:B0-----:R-:W-:-:S06]  /*73f0*/  IMAD.WIDE.U32 R14, R9, 0x4, R12 ;  /* 0x00000004090e7825 */ /* 0x001fcc00078e000c */
[----:B------:R-:W2:Y:S01]  /*7400*/  LDG.E R14, desc[UR6][R14.64] ;  /* 0x000000060e0e7981 */ /* 0x000ea2000c1e1900 */
[----:B------:R-:W-:Y:S02]  /*7410*/  ISETP.NE.AND P1, PT, R20, 0x1, PT ;  /* 0x000000011400780c */ /* 0x000fe40003f25270 */
[----:B--2---:R-:W-:-:S04]  /*7420*/  ISETP.NE.AND P0, PT, R14, RZ, PT ;  /* 0x000000ff0e00720c */ /* 0x004fc80003f05270 */
[----:B------:R-:W-:-:S07]  /*7430*/  SEL R8, R8, RZ, P0 ;  /* 0x000000ff08087207 */ /* 0x000fce0000000000 */
[----:B------:R-:W-:Y:S05]  /*7440*/  @!P1 BRA `(.L_x_73) ;  /* 0x0000000000309947 */ /* 0x000fea0003800000 */
[----:B------:R-:W-:Y:S02]  /*7450*/  ISETP.NE.AND P1, PT, R20, 0x2, PT ;  /* 0x000000021400780c */ /* 0x000fe40003f25270 */
[----:B------:R-:W-:-:S05]  /*7460*/  IADD3 R15, PT, PT, R9, 0x1, RZ ;  /* 0x00000001090f7810 */ /* 0x000fca0007ffe0ff */
[----:B------:R-:W-:-:S06]  /*7470*/  IMAD.WIDE.U32 R14, R15, 0x4, R12 ;  /* 0x000000040f0e7825 */ /* 0x000fcc00078e000c */
[----:B------:R-:W-:Y:S01]  /*7480*/  @P1 VIADD R9, R9, 0x2 ;  /* 0x0000000209091836 */ /* 0x000fe20000000000 */
[----:B------:R-:W2:Y:S03]  /*7490*/  LDG.E R14, desc[UR6][R14.64] ;  /* 0x000000060e0e7981 */ /* 0x000ea6000c1e1900 */
[----:B------:R-:W-:-:S06]  /*74a0*/  @P1 IMAD.WIDE.U32 R12, R9, 0x4, R12 ;  /* 0x00000004090c1825 */ /* 0x000fcc00078e000c */
[----:B------:R-:W3:Y:S01]  /*74b0*/  @P1 LDG.E R12, desc[UR6][R12.64] ;  /* 0x000000060c0c1981 */ /* 0x000ee2000c1e1900 */
[----:B--2---:R-:W-:-:S04]  /*74c0*/  ISETP.NE.AND P0, PT, R14, RZ, PT ;  /* 0x000000ff0e00720c */ /* 0x004fc80003f05270 */
[----:B------:R-:W-:Y:S02]  /*74d0*/  SEL R8, R8, RZ, P0 ;  /* 0x000000ff08087207 */ /* 0x000fe40000000000 */
[----:B---3--:R-:W-:-:S04]  /*74e0*/  @P1 ISETP.NE.AND P0, PT, R12, RZ, PT ;  /* 0x000000ff0c00120c */ /* 0x008fc80003f05270 */
[----:B------:R-:W-:-:S04]  /*74f0*/  @P1 SEL R9, R8, RZ, P0 ;  /* 0x000000ff08091207 */ /* 0x000fc80000000000 */
[----:B------:R-:W-:-:S07]  /*7500*/  @P1 PRMT R8, R9, 0x7610, R8 ;  /* 0x0000761009081816 */ /* 0x000fce0000000008 */
.L_x_73:
[----:B------:R-:W-:Y:S05]  /*7510*/  BSYNC.RECONVERGENT B4 ;  /* 0x0000000000047941 */ /* 0x000fea0003800200 */
.L_x_72:
[----:B------:R-:W-:-:S13]  /*7520*/  LOP3.LUT P0, RZ, R8, 0xff, RZ, 0xc0, !PT ;  /* 0x000000ff08ff7812 */ /* 0x000fda000780c0ff */
[----:B------:R-:W-:Y:S05]  /*7530*/  @!P0 BREAK.RELIABLE B0 ;  /* 0x0000000000008942 */ /* 0x000fea0003800100 */
[----:B------:R-:W-:Y:S05]  /*7540*/  @!P0 BRA `(.L_x_78) ;  /* 0x0000000000c08947 */ /* 0x000fea0003800000 */
[----:B------:R-:W-:Y:S01]  /*7550*/  LOP3.LUT P0, R24, R24, 0x3, RZ, 0xc0, !PT ;  /* 0x0000000318187812 */ /* 0x000fe2000780c0ff */
[----:B------:R-:W-:-:S12]  /*7560*/  BSSY.RECONVERGENT B4, `(.L_x_79) ;  /* 0x0000014000047945 */ /* 0x000fd80003800200 */
[----:B------:R-:W-:Y:S05]  /*7570*/  @!P0 BRA `(.L_x_80) ;  /* 0x0000000000488947 */ /* 0x000fea0003800000 */
[----:B------:R-:W0:Y:S01]  /*7580*/  LDC.64 R8, c[0x0][0x388] ;  /* 0x0000e200ff087b82 */ /* 0x000e220000000a00 */
[----:B------:R-:W-:Y:S01]  /*7590*/  ISETP.NE.AND P0, PT, R24, 0x1, PT ;  /* 0x000000011800780c */ /* 0x000fe20003f05270 */
[----:B------:R-:W-:Y:S02]  /*75a0*/  IMAD R17, R5, 0x18, R6 ;  /* 0x0000001805117824 */ /* 0x000fe400078e0206 */
[----:B------:R-:W-:Y:S01]  /*75b0*/  IMAD.MOV.U32 R15, RZ, RZ, -0x1 ;  /* 0xffffffffff0f7424 */ /* 0x000fe200078e00ff */
[----:B------:R-:W-:Y:S01]  /*75c0*/  MOV R6, R4 ;  /* 0x0000000400067202 */ /* 0x000fe20000000f00 */
[----:B0-----:R-:W-:-:S05]  /*75d0*/  IMAD.WIDE.U32 R12, R17, 0x4, R8 ;  /* 0x00000004110c7825 */ /* 0x001fca00078e0008 */
[----:B------:R0:W5:Y:S03]  /*75e0*/  ATOMG.E.ADD.STRONG.GPU PT, RZ, desc[UR6][R12.64], R15 ;  /* 0x8000000f0cff79a8 */ /* 0x00016600081ef106 */
[----:B------:R-:W-:Y:S05]  /*75f0*/  @!P0 BRA `(.L_x_80) ;  /* 0x0000000000288947 */ /* 0x000fea0003800000 */
[----:B------:R-:W-:Y:S01]  /*7600*/  ISETP.NE.AND P0, PT, R24, 0x2, PT ;  /* 0x000000021800780c */ /* 0x000fe20003f05270 */
[----:B0-----:R-:W-:-:S04]  /*7610*/  IMAD R13, R5, 0x18, R4 ;  /* 0x00000018050d7824 */ /* 0x001fc800078e0204 */
[----:B------:R-:W-:-:S05]  /*7620*/  IMAD.WIDE.U32 R12, R13, 0x4, R8 ;  /* 0x000000040d0c7825 */ /* 0x000fca00078e0008 */
[----:B------:R1:W5:Y:S01]  /*7630*/  ATOMG.E.ADD.STRONG.GPU PT, RZ, desc[UR6][R12.64], R15 ;  /* 0x8000000f0cff79a8 */ /* 0x00036200081ef106 */
[----:B------:R-:W-:Y:S02]  /*7640*/  VIADD R6, R4, 0x1 ;  /* 0x0000000104067836 */ /* 0x000fe40000000000 */
[----:B------:R-:W-:Y:S05]  /*7650*/  @!P0 BRA `(.L_x_80) ;  /* 0x0000000000108947 */ /* 0x000fea0003800000 */
[----:B-1----:R-:W-:-:S04]  /*7660*/  VIADD R13, R17, 0x2 ;  /* 0x00000002110d7836 */ /* 0x002fc80000000000 */
[----:B------:R-:W-:-:S05]  /*7670*/  IMAD.WIDE.U32 R8, R13, 0x4, R8 ;  /* 0x000000040d087825 */ /* 0x000fca00078e0008 */
[----:B------:R2:W5:Y:S01]  /*7680*/  ATOMG.E.ADD.STRONG.GPU PT, RZ, desc[UR6][R8.64], R15 ;  /* 0x8000000f08ff79a8 */ /* 0x00056200081ef106 */
[----:B------:R-:W-:-:S07]  /*7690*/  IADD3 R6, PT, PT, R4, 0x2, RZ ;  /* 0x0000000204067810 */ /* 0x000fce0007ffe0ff */
.L_x_80:
[----:B------:R-:W-:Y:S05]  /*76a0*/  BSYNC.RECONVERGENT B4 ;  /* 0x0000000000047941 */ /* 0x000fea0003800200 */
.L_x_79:
[----:B------:R-:W-:Y:S01]  /*76b0*/  ISETP.GE.U32.AND P0, PT, R11, 0x3, PT ;  /* 0x000000030b00780c */ /* 0x000fe20003f06070 */
[----:B------:R-:W-:-:S12]  /*76c0*/  BSSY.RECONVERGENT B4, `(.L_x_67) ;  /* 0x0000013000047945 */ /* 0x000fd80003800200 */
[----:B------:R-:W-:Y:S05]  /*76d0*/  @!P0 BRA `(.L_x_81) ;  /* 0x0000000000448947 */ /* 0x000fea0003800000 */
[----:B--2---:R-:W2:Y:S01]  /*76e0*/  LDC.64 R8, c[0x0][0x388] ;  /* 0x0000e200ff087b82 */ /* 0x004ea20000000a00 */
[----:B------:R-:W-:-:S07]  /*76f0*/  IMAD.MOV.U32 R19, RZ, RZ, -0x1 ;  /* 0xffffffffff137424 */ /* 0x000fce00078e00ff */
.L_x_82:
[----:B---3--:R-:W-:Y:S02]  /*7700*/  IMAD R11, R5, 0x18, R6 ;  /* 0x00000018050b7824 */ /* 0x008fe400078e0206 */
[----:B------:R-:W-:Y:S02]  /*7710*/  VIADD R6, R6, 0x4 ;  /* 0x0000000406067836 */ /* 0x000fe40000000000 */
[C---:B01----:R-:W-:Y:S01]  /*7720*/  VIADD R13, R11.reuse, 0x1 ;  /* 0x000000010b0d7836 */ /* 0x043fe20000000000 */
[C---:B------:R-:W-:Y:S01]  /*7730*/  IADD3 R15, PT, PT, R11.reuse, 0x2, RZ ;  /* 0x000000020b0f7810 */ /* 0x040fe20007ffe0ff */
[C---:B------:R-:W-:Y:S01]  /*7740*/  VIADD R17, R11.reuse, 0x3 ;  /* 0x000000030b117836 */ /* 0x040fe20000000000 */
[----:B------:R-:W-:Y:S01]  /*7750*/  ISETP.NE.AND P0, PT, R6, R7, PT ;  /* 0x000000070600720c */ /* 0x000fe20003f05270 */
[----:B--2---:R-:W-:-:S04]  /*7760*/  IMAD.WIDE.U32 R10, R11, 0x4, R8 ;  /* 0x000000040b0a7825 */ /* 0x004fc800078e0008 */
[--C-:B------:R-:W-:Y:S01]  /*7770*/  IMAD.WIDE.U32 R12, R13, 0x4, R8.reuse ;  /* 0x000000040d0c7825 */ /* 0x100fe200078e0008 */
[----:B-----5:R3:W5:Y:S03]  /*7780*/  ATOMG.E.ADD.STRONG.GPU PT, RZ, desc[UR6][R10.64], R19 ;  /* 0x800000130aff79a8 */ /* 0x02076600081ef106 */
[--C-:B------:R-:W-:Y:S01]  /*7790*/  IMAD.WIDE.U32 R14, R15, 0x4, R8.reuse ;  /* 0x000000040f0e7825 */ /* 0x100fe200078e0008 */
[----:B------:R3:W5:Y:S03]  /*77a0*/  ATOMG.E.ADD.STRONG.GPU PT, RZ, desc[UR6][R12.64], R19 ;  /* 0x800000130cff79a8 */ /* 0x00076600081ef106 */
[----:B------:R-:W-:Y:S01]  /*77b0*/  IMAD.WIDE.U32 R16, R17, 0x4, R8 ;  /* 0x0000000411107825 */ /* 0x000fe200078e0008 */
[----:B------:R3:W5:Y:S04]  /*77c0*/  ATOMG.E.ADD.STRONG.GPU PT, RZ, desc[UR6][R14.64], R19 ;  /* 0x800000130eff79a8 */ /* 0x00076800081ef106 */
[----:B------:R3:W5:Y:S01]  /*77d0*/  ATOMG.E.ADD.STRONG.GPU PT, RZ, desc[UR6][R16.64], R19 ;  /* 0x8000001310ff79a8 */ /* 0x00076200081ef106 */
[----:B------:R-:W-:Y:S05]  /*77e0*/  @P0 BRA `(.L_x_82) ;  /* 0xfffffffc00c40947 */ /* 0x000fea000383ffff */
.L_x_81:
[----:B------:R-:W-:Y:S05]  /*77f0*/  BSYNC.RECONVERGENT B4 ;  /* 0x0000000000047941 */ /* 0x000fea0003800200 */
.L_x_67:
[----:B------:R-:W-:Y:S05]  /*7800*/  BSYNC.RELIABLE B0 ;  /* 0x0000000000007941 */ /* 0x000fea0003800100 */
.L_x_66:
[----:B-----5:R-:W4:Y:S01]  /*7810*/  LDC.64 R4, c[0x0][0x3c8] ;  /* 0x0000f200ff047b82 */ /* 0x020f220000000a00 */
[----:B------:R-:W-:Y:S02]  /*7820*/  HFMA2 R7, -RZ, RZ, 0, 5.9604644775390625e-08 ;  /* 0x00000001ff077431 */ /* 0x000fe400000001ff */
[----:B----4-:R-:W-:-:S05]  /*7830*/  IMAD.WIDE.U32 R4, R0, 0x4, R4 ;  /* 0x0000000400047825 */ /* 0x010fca00078e0004 */
[----:B------:R4:W5:Y:S02]  /*7840*/  ATOMG.E.ADD.STRONG.GPU PT, RZ, desc[UR6][R4.64], R7 ;  /* 0x8000000704ff79a8 */ /* 0x00096400081ef106 */
.L_x_78:
[----:B------:R-:W-:Y:S05]  /*7850*/  BSYNC.RECONVERGENT B1 ;  /* 0x0000000000017941 */ /* 0x000fea0003800200 */
.L_x_65:
[----:B------:R-:W0:Y:S01]  /*7860*/  S2UR UR5, SR_CgaCtaId ;  /* 0x00000000000579c3 */ /* 0x000e220000008800 */
[----:B------:R-:W-:Y:S01]  /*7870*/  UMOV UR4, 0x400 ;  /* 0x0000040000047882 */ /* 0x000fe20000000000 */
[----:B------:R-:W-:Y:S01]  /*7880*/  ISETP.GE.AND P0, PT, R26, R3, PT ;  /* 0x000000031a00720c */ /* 0x000fe20003f06270 */
[----:B------:R-:W-:-:S04]  /*7890*/  UIADD3 UR4, UPT, UPT, UR4, 0x2000, URZ ;  /* 0x0000200004047890 */ /* 0x000fc8000fffe0ff */
[----:B0-----:R-:W-:-:S06]  /*78a0*/  ULEA UR4, UR5, UR4, 0x18 ;  /* 0x0000000405047291 */ /* 0x001fcc000f8ec0ff */
[----:B------:R-:W-:-:S06]  /*78b0*/  LEA R0, R26, UR4, 0x2 ;  /* 0x000000041a007c11 */ /* 0x000fcc000f8e10ff */
[----:B------:R-:W0:Y:S02]  /*78c0*/  LDS R0, [R0+0x4] ;  /* 0x0000040000007984 */ /* 0x000e240000000800 */
[----:B0-----:R-:W-:-:S13]  /*78d0*/  ISETP.EQ.OR P0, PT, R0, 0x1, P0 ;  /* 0x000000010000780c */ /* 0x001fda0000702670 */
[----:B------:R-:W-:Y:S05]  /*78e0*/  @P0 BRA `(.L_x_83) ;  /* 0x0000000000180947 */ /* 0x000fea0003800000 */
[----:B------:R-:W-:Y:S01]  /*78f0*/  VIADD R26, R26, 0x1 ;  /* 0x000000011a1a7836 */ /* 0x000fe20000000000 */
[----:B------:R-:W-:Y:S06]  /*7900*/  MEMBAR.SC.GPU ;  /* 0x0000000000007992 */ /* 0x000fec0000002000 */
[----:B------:R-:W-:-:S00]  /*7910*/  ERRBAR ;  /* 0x00000000000079ab */ /* 0x000fc00000000000 */
[----:B------:R-:W-:Y:S06]  /*7920*/  CGAERRBAR ;  /* 0x00000000000075ab */ /* 0x000fec0000000000 */
[----:B------:R-:W-:Y:S01]  /*7930*/  CCTL.IVALL ;  /* 0x00000000ff00798f */ /* 0x000fe20002000000 */
[----:B------:R-:W-:Y:S05]  /*7940*/  BRA `(.L_x_84) ;  /* 0xffffffec00487947 */ /* 0x000fea000383ffff */
.L_x_83:
[----:B------:R-:W-:Y:S05]  /*7950*/  BSYNC.RECONVERGENT B2 ;  /* 0x0000000000027941 */ /* 0x000fea0003800200 */
.L_x_64:
[----:B------:R-:W-:Y:S05]  /*7960*/  BSYNC.RECONVERGENT B3 ;  /* 0x0000000000037941 */ /* 0x000fea0003800200 */
.L_x_63:
[----:B------:R-:W-:Y:S05]  /*7970*/  WARPSYNC.ALL ;  /* 0x0000000000007948 */ /* 0x000fea0003800000 */
[----:B------:R-:W-:Y:S06]  /*7980*/  BAR.SYNC.DEFER_BLOCKING 0x0 ;  /* 0x0000000000007b1d */ /* 0x000fec0000010000 */
[----:B------:R-:W-:Y:S05]  /*7990*/  EXIT ;  /* 0x000000000000794d */ /* 0x000fea0003800000 */
.L_x_85:
[----:B------:R-:W-:-:S00]  /*79a0*/  BRA `(.L_x_85) ;  /* 0xfffffffc00fc7947 */ /* 0x000fc0000383ffff */
[----:B------:R-:W-:-:S00]  /*79b0*/  NOP ;  /* 0x0000000000007918 */ /* 0x000fc00000000000 */
        /* <DEDUP_REMOVED lines=12> */
.L_x_87:


//--------------------- .text._Z13init_capacityPiS_ --------------------------
	.section	.text._Z13init_capacityPiS_,"ax",@progbits
	.align	128
        .global         _Z13init_capacityPiS_
        .type           _Z13init_capacityPiS_,@function
        .size           _Z13init_capacityPiS_,(.L_x_88 - _Z13init_capacityPiS_)
        .other          _Z13init_capacityPiS_,@"STO_CUDA_ENTRY STV_DEFAULT"
_Z13init_capacityPiS_:
.text._Z13init_capacityPiS_:
[----:B------:R-:W-:Y:S01]  /*0000*/  LDC R1, c[0x0][0x37c] ;  /* 0x0000df00ff017b82 */ /* 0x000fe20000000800 */
[----:B------:R-:W0:Y:S07]  /*0010*/  S2R R7, SR_TID.Y ;  /* 0x0000000000077919 */ /* 0x000e2e0000002200 */
[----:B------:R-:W0:Y:S01]  /*0020*/  S2UR UR6, SR_CTAID.X ;  /* 0x00000000000679c3 */ /* 0x000e220000002500 */
[----:B------:R-:W1:Y:S07]  /*0030*/  LDCU.64 UR4, c[0x0][0x358] ;  /* 0x00006b00ff0477ac */ /* 0x000e6e0008000a00 */
[----:B------:R-:W0:Y:S08]  /*0040*/  LDC R6, c[0x0][0x370] ;  /* 0x0000dc00ff067b82 */ /* 0x000e300000000800 */
[----:B------:R-:W2:Y:S01]  /*0050*/  LDC.64 R2, c[0x0][0x388] ;  /* 0x0000e200ff027b82 */ /* 0x000ea20000000a00 */
[----:B0-----:R-:W-:-:S04]  /*0060*/  IMAD R5, R6, UR6, R7 ;  /* 0x0000000606057c24 */ /* 0x001fc8000f8e0207 */
[----:B--2---:R-:W-:Y:S01]  /*0070*/  IMAD.WIDE.U32 R2, R5, 0x4, R2 ;  /* 0x0000000405027825 */ /* 0x004fe200078e0002 */
[----:B------:R-:W0:Y:S01]  /*0080*/  S2R R0, SR_TID.X ;  /* 0x0000000000007919 */ /* 0x000e220000002100 */
[----:B------:R-:W0:Y:S01]  /*0090*/  LDCU UR7, c[0x0][0x360] ;  /* 0x00006c00ff0777ac */ /* 0x000e220008000800 */
[----:B------:R-:W2:Y:S03]  /*00a0*/  LDC.64 R4, c[0x0][0x380] ;  /* 0x0000e000ff047b82 */ /* 0x000ea60000000a00 */
[----:B-1----:R-:W3:Y:S01]  /*00b0*/  LDG.E R3, desc[UR4][R2.64] ;  /* 0x0000000402037981 */ /* 0x002ee2000c1e1900 */
[----:B0-----:R-:W-:-:S04]  /*00c0*/  IMAD R0, R7, UR7, R0 ;  /* 0x0000000707007c24 */ /* 0x001fc8000f8e0200 */
[----:B------:R-:W-:-:S04]  /*00d0*/  IMAD R7, R6, UR6, R0 ;  /* 0x0000000606077c24 */ /* 0x000fc8000f8e0200 */
[----:B--2---:R-:W-:-:S05]  /*00e0*/  IMAD.WIDE.U32 R4, R7, 0x4, R4 ;  /* 0x0000000407047825 */ /* 0x004fca00078e0004 */
[----:B---3--:R-:W-:Y:S01]  /*00f0*/  STG.E desc[UR4][R4.64], R3 ;  /* 0x0000000304007986 */ /* 0x008fe2000c101904 */
[----:B------:R-:W-:Y:S05]  /*0100*/  EXIT ;  /* 0x000000000000794d */ /* 0x000fea0003800000 */
.L_x_86:
        /* <DEDUP_REMOVED lines=15> */
.L_x_88:


//--------------------- .nv.shared._Z13allot_requestPiS_S_S_S_S_S_iiS_S_ --------------------------
	.section	.nv.shared._Z13allot_requestPiS_S_S_S_S_S_iiS_S_,"aw",@nobits
	.sectionflags	@""
	.align	8
.nv.shared._Z13allot_requestPiS_S_S_S_S_S_iiS_S_:
	.zero		21516


//--------------------- .nv.shared.reserved.0     --------------------------
	.section	.nv.shared.reserved.0,"aw",@nobits
	.weak		__nv_reservedSMEM_offset_0_alias
	.size		__nv_reservedSMEM_offset_0_alias, 0, 64
	.other		__nv_reservedSMEM_offset_0_alias,@"STO_CUDA_RESERVED_SHARED STV_DEFAULT"
__nv_reservedSMEM_offset_0_alias:
	.zero		0
	.zero		64


//--------------------- .nv.constant0._Z13allot_requestPiS_S_S_S_S_S_iiS_S_ --------------------------
	.section	.nv.constant0._Z13allot_requestPiS_S_S_S_S_S_iiS_S_,"a",@progbits
	.sectionflags	@""
	.align	4
.nv.constant0._Z13allot_requestPiS_S_S_S_S_S_iiS_S_:
	.zero		976


//--------------------- .nv.constant0._Z13init_capacityPiS_ --------------------------
	.section	.nv.constant0._Z13init_capacityPiS_,"a",@progbits
	.sectionflags	@""
	.align	4
.nv.constant0._Z13init_capacityPiS_:
	.zero		912


//--------------------- SYMBOLS --------------------------

	.type		.nv.reservedSmem.offset0,@object
	.size		.nv.reservedSmem.offset0,0x4
	.type		.nv.reservedSmem.cap,@object
	.size		.nv.reservedSmem.cap,0x4
